//
// Generated by NVIDIA NVVM Compiler
//
// Compiler Build ID: CL-36424714
// Cuda compilation tools, release 13.0, V13.0.88
// Based on NVVM 20.0.0
//

.version 9.0
.target sm_100
.address_size 64

	// .globl	_Z17my_representationPiP12my_rep_class
.extern .func  (.param .b32 func_retval0) vprintf
(
	.param .b64 vprintf_param_0,
	.param .b64 vprintf_param_1
)
;
.global .align 1 .b8 $str[32] = {72, 101, 108, 108, 111, 32, 102, 114, 111, 109, 32, 98, 108, 111, 99, 107, 32, 37, 100, 44, 32, 116, 104, 114, 101, 97, 100, 32, 37, 100, 10};
.global .align 1 .b8 $str$1[8] = {37, 100, 58, 32, 37, 100, 10};
.global .align 1 .b8 $str$2[5] = {37, 100, 58, 32};
.global .align 1 .b8 $str$3[4] = {37, 100, 32};
.global .align 1 .b8 $str$4[2] = {10};

.visible .entry _Z17my_representationPiP12my_rep_class(
	.param .u64 .ptr .align 1 _Z17my_representationPiP12my_rep_class_param_0,
	.param .u64 .ptr .align 1 _Z17my_representationPiP12my_rep_class_param_1
)
{
	.local .align 8 .b8 	__local_depot0[16];
	.reg .b64 	%SP;
	.reg .b64 	%SPL;
	.reg .pred 	%p<2>;
	.reg .b32 	%r<190>;
	.reg .b64 	%rd<31>;

	mov.u64 	%SPL, __local_depot0;
	cvta.local.u64 	%SP, %SPL;
	ld.param.u64 	%rd5, [_Z17my_representationPiP12my_rep_class_param_0];
	ld.param.u64 	%rd6, [_Z17my_representationPiP12my_rep_class_param_1];
	cvta.to.global.u64 	%rd7, %rd5;
	cvta.to.global.u64 	%rd8, %rd6;
	add.u64 	%rd9, %SP, 0;
	add.u64 	%rd1, %SPL, 0;
	add.u64 	%rd10, %SP, 8;
	add.u64 	%rd11, %SPL, 8;
	mov.u32 	%r5, %ctaid.x;
	mov.u32 	%r6, %tid.x;
	st.local.v2.u32 	[%rd11], {%r5, %r6};
	mov.u64 	%rd12, $str;
	cvta.global.u64 	%rd13, %rd12;
	{ // callseq 0, 0
	.param .b64 param0;
	st.param.b64 	[param0], %rd13;
	.param .b64 param1;
	st.param.b64 	[param1], %rd10;
	.param .b32 retval0;
	call.uni (retval0), 
	vprintf, 
	(
	param0, 
	param1
	);
	ld.param.b32 	%r7, [retval0];
	} // callseq 0
	ld.global.u32 	%r9, [%rd7];
	mov.b32 	%r189, 0;
	st.local.v2.u32 	[%rd11], {%r189, %r9};
	mov.u64 	%rd14, $str$1;
	cvta.global.u64 	%rd15, %rd14;
	{ // callseq 1, 0
	.param .b64 param0;
	st.param.b64 	[param0], %rd15;
	.param .b64 param1;
	st.param.b64 	[param1], %rd10;
	.param .b32 retval0;
	call.uni (retval0), 
	vprintf, 
	(
	param0, 
	param1
	);
	ld.param.b32 	%r10, [retval0];
	} // callseq 1
	ld.global.u32 	%r12, [%rd7+4];
	mov.b32 	%r13, 1;
	st.local.v2.u32 	[%rd11], {%r13, %r12};
	{ // callseq 2, 0
	.param .b64 param0;
	st.param.b64 	[param0], %rd15;
	.param .b64 param1;
	st.param.b64 	[param1], %rd10;
	.param .b32 retval0;
	call.uni (retval0), 
	vprintf, 
	(
	param0, 
	param1
	);
	ld.param.b32 	%r14, [retval0];
	} // callseq 2
	ld.global.u32 	%r16, [%rd7+8];
	mov.b32 	%r17, 2;
	st.local.v2.u32 	[%rd11], {%r17, %r16};
	{ // callseq 3, 0
	.param .b64 param0;
	st.param.b64 	[param0], %rd15;
	.param .b64 param1;
	st.param.b64 	[param1], %rd10;
	.param .b32 retval0;
	call.uni (retval0), 
	vprintf, 
	(
	param0, 
	param1
	);
	ld.param.b32 	%r18, [retval0];
	} // callseq 3
	ld.global.u32 	%r20, [%rd7+12];
	mov.b32 	%r21, 3;
	st.local.v2.u32 	[%rd11], {%r21, %r20};
	{ // callseq 4, 0
	.param .b64 param0;
	st.param.b64 	[param0], %rd15;
	.param .b64 param1;
	st.param.b64 	[param1], %rd10;
	.param .b32 retval0;
	call.uni (retval0), 
	vprintf, 
	(
	param0, 
	param1
	);
	ld.param.b32 	%r22, [retval0];
	} // callseq 4
	ld.global.u32 	%r24, [%rd7+16];
	mov.b32 	%r25, 4;
	st.local.v2.u32 	[%rd11], {%r25, %r24};
	{ // callseq 5, 0
	.param .b64 param0;
	st.param.b64 	[param0], %rd15;
	.param .b64 param1;
	st.param.b64 	[param1], %rd10;
	.param .b32 retval0;
	call.uni (retval0), 
	vprintf, 
	(
	param0, 
	param1
	);
	ld.param.b32 	%r26, [retval0];
	} // callseq 5
	ld.global.u32 	%r28, [%rd7+20];
	mov.b32 	%r29, 5;
	st.local.v2.u32 	[%rd11], {%r29, %r28};
	{ // callseq 6, 0
	.param .b64 param0;
	st.param.b64 	[param0], %rd15;
	.param .b64 param1;
	st.param.b64 	[param1], %rd10;
	.param .b32 retval0;
	call.uni (retval0), 
	vprintf, 
	(
	param0, 
	param1
	);
	ld.param.b32 	%r30, [retval0];
	} // callseq 6
	ld.global.u32 	%r32, [%rd7+24];
	mov.b32 	%r33, 6;
	st.local.v2.u32 	[%rd11], {%r33, %r32};
	{ // callseq 7, 0
	.param .b64 param0;
	st.param.b64 	[param0], %rd15;
	.param .b64 param1;
	st.param.b64 	[param1], %rd10;
	.param .b32 retval0;
	call.uni (retval0), 
	vprintf, 
	(
	param0, 
	param1
	);
	ld.param.b32 	%r34, [retval0];
	} // callseq 7
	ld.global.u32 	%r36, [%rd7+28];
	mov.b32 	%r37, 7;
	st.local.v2.u32 	[%rd11], {%r37, %r36};
	{ // callseq 8, 0
	.param .b64 param0;
	st.param.b64 	[param0], %rd15;
	.param .b64 param1;
	st.param.b64 	[param1], %rd10;
	.param .b32 retval0;
	call.uni (retval0), 
	vprintf, 
	(
	param0, 
	param1
	);
	ld.param.b32 	%r38, [retval0];
	} // callseq 8
	ld.global.u32 	%r40, [%rd7+32];
	mov.b32 	%r41, 8;
	st.local.v2.u32 	[%rd11], {%r41, %r40};
	{ // callseq 9, 0
	.param .b64 param0;
	st.param.b64 	[param0], %rd15;
	.param .b64 param1;
	st.param.b64 	[param1], %rd10;
	.param .b32 retval0;
	call.uni (retval0), 
	vprintf, 
	(
	param0, 
	param1
	);
	ld.param.b32 	%r42, [retval0];
	} // callseq 9
	ld.global.u32 	%r44, [%rd7+36];
	mov.b32 	%r45, 9;
	st.local.v2.u32 	[%rd11], {%r45, %r44};
	{ // callseq 10, 0
	.param .b64 param0;
	st.param.b64 	[param0], %rd15;
	.param .b64 param1;
	st.param.b64 	[param1], %rd10;
	.param .b32 retval0;
	call.uni (retval0), 
	vprintf, 
	(
	param0, 
	param1
	);
	ld.param.b32 	%r46, [retval0];
	} // callseq 10
	st.global.u32 	[%rd8+44], %r21;
	st.global.u32 	[%rd8], %r21;
	st.global.u32 	[%rd8+92], %r21;
	add.s64 	%rd30, %rd8, 48;
	st.global.u32 	[%rd8+48], %r21;
	st.global.u32 	[%rd8+140], %r21;
	st.global.u32 	[%rd8+96], %r21;
	st.global.u32 	[%rd8+188], %r21;
	st.global.u32 	[%rd8+144], %r21;
	st.global.u32 	[%rd8+236], %r21;
	st.global.u32 	[%rd8+192], %r21;
	st.global.u32 	[%rd8+284], %r21;
	st.global.u32 	[%rd8+240], %r21;
	st.global.u32 	[%rd8+332], %r21;
	st.global.u32 	[%rd8+288], %r21;
	ld.global.u32 	%r48, [%rd7+32];
	st.global.u32 	[%rd8+4], %r48;
	ld.global.u32 	%r49, [%rd7+68];
	st.global.u32 	[%rd8+8], %r49;
	ld.global.u32 	%r50, [%rd7+104];
	st.global.u32 	[%rd8+12], %r50;
	ld.global.u32 	%r51, [%rd7+140];
	st.global.u32 	[%rd8+16], %r51;
	ld.global.u32 	%r52, [%rd7+176];
	st.global.u32 	[%rd8+20], %r52;
	ld.global.u32 	%r53, [%rd7+212];
	st.global.u32 	[%rd8+24], %r53;
	ld.global.u32 	%r54, [%rd7+248];
	st.global.u32 	[%rd8+28], %r54;
	st.global.u32 	[%rd8+32], %r21;
	ld.global.u32 	%r55, [%rd7+252];
	st.global.u32 	[%rd8+36], %r55;
	ld.global.u32 	%r56, [%rd7+224];
	st.global.u32 	[%rd8+40], %r56;
	ld.global.u32 	%r57, [%rd7+96];
	st.global.u32 	[%rd8+100], %r57;
	ld.global.u32 	%r58, [%rd7+132];
	st.global.u32 	[%rd8+104], %r58;
	ld.global.u32 	%r59, [%rd7+168];
	st.global.u32 	[%rd8+108], %r59;
	ld.global.u32 	%r60, [%rd7+204];
	st.global.u32 	[%rd8+112], %r60;
	ld.global.u32 	%r61, [%rd7+240];
	st.global.u32 	[%rd8+116], %r61;
	st.global.u32 	[%rd8+120], %r21;
	ld.global.u32 	%r62, [%rd7+244];
	st.global.u32 	[%rd8+124], %r62;
	ld.global.u32 	%r63, [%rd7+216];
	st.global.u32 	[%rd8+128], %r63;
	ld.global.u32 	%r64, [%rd7+188];
	st.global.u32 	[%rd8+132], %r64;
	ld.global.u32 	%r65, [%rd7+160];
	st.global.u32 	[%rd8+136], %r65;
	st.global.u32 	[%rd8+196], %r65;
	ld.global.u32 	%r66, [%rd7+196];
	st.global.u32 	[%rd8+200], %r66;
	ld.global.u32 	%r67, [%rd7+232];
	st.global.u32 	[%rd8+204], %r67;
	st.global.u32 	[%rd8+208], %r21;
	ld.global.u32 	%r68, [%rd7+236];
	st.global.u32 	[%rd8+212], %r68;
	ld.global.u32 	%r69, [%rd7+208];
	st.global.u32 	[%rd8+216], %r69;
	ld.global.u32 	%r70, [%rd7+180];
	st.global.u32 	[%rd8+220], %r70;
	ld.global.u32 	%r71, [%rd7+152];
	st.global.u32 	[%rd8+224], %r71;
	ld.global.u32 	%r72, [%rd7+124];
	st.global.u32 	[%rd8+228], %r72;
	ld.global.u32 	%r73, [%rd7+96];
	st.global.u32 	[%rd8+232], %r73;
	ld.global.u32 	%r74, [%rd7+32];
	st.global.u32 	[%rd8+52], %r74;
	ld.global.u32 	%r75, [%rd7+4];
	st.global.u32 	[%rd8+56], %r75;
	st.global.u32 	[%rd8+60], %r21;
	ld.global.u32 	%r76, [%rd7+4];
	st.global.u32 	[%rd8+64], %r76;
	ld.global.u32 	%r77, [%rd7+40];
	st.global.u32 	[%rd8+68], %r77;
	ld.global.u32 	%r78, [%rd7+76];
	st.global.u32 	[%rd8+72], %r78;
	ld.global.u32 	%r79, [%rd7+112];
	st.global.u32 	[%rd8+76], %r79;
	ld.global.u32 	%r80, [%rd7+148];
	st.global.u32 	[%rd8+80], %r80;
	ld.global.u32 	%r81, [%rd7+184];
	st.global.u32 	[%rd8+84], %r81;
	ld.global.u32 	%r82, [%rd7+220];
	st.global.u32 	[%rd8+88], %r82;
	ld.global.u32 	%r83, [%rd7+96];
	st.global.u32 	[%rd8+148], %r83;
	ld.global.u32 	%r84, [%rd7+68];
	st.global.u32 	[%rd8+152], %r84;
	ld.global.u32 	%r85, [%rd7+40];
	st.global.u32 	[%rd8+156], %r85;
	ld.global.u32 	%r86, [%rd7+12];
	st.global.u32 	[%rd8+160], %r86;
	st.global.u32 	[%rd8+164], %r21;
	ld.global.u32 	%r87, [%rd7+12];
	st.global.u32 	[%rd8+168], %r87;
	ld.global.u32 	%r88, [%rd7+48];
	st.global.u32 	[%rd8+172], %r88;
	ld.global.u32 	%r89, [%rd7+84];
	st.global.u32 	[%rd8+176], %r89;
	ld.global.u32 	%r90, [%rd7+120];
	st.global.u32 	[%rd8+180], %r90;
	ld.global.u32 	%r91, [%rd7+156];
	st.global.u32 	[%rd8+184], %r91;
	ld.global.u32 	%r92, [%rd7+160];
	st.global.u32 	[%rd8+244], %r92;
	ld.global.u32 	%r93, [%rd7+132];
	st.global.u32 	[%rd8+248], %r93;
	ld.global.u32 	%r94, [%rd7+104];
	st.global.u32 	[%rd8+252], %r94;
	ld.global.u32 	%r95, [%rd7+76];
	st.global.u32 	[%rd8+256], %r95;
	ld.global.u32 	%r96, [%rd7+48];
	st.global.u32 	[%rd8+260], %r96;
	ld.global.u32 	%r97, [%rd7+20];
	st.global.u32 	[%rd8+264], %r97;
	st.global.u32 	[%rd8+268], %r21;
	ld.global.u32 	%r98, [%rd7+20];
	st.global.u32 	[%rd8+272], %r98;
	ld.global.u32 	%r99, [%rd7+56];
	st.global.u32 	[%rd8+276], %r99;
	ld.global.u32 	%r100, [%rd7+92];
	st.global.u32 	[%rd8+280], %r100;
	st.global.u32 	[%rd8+288], %r21;
	st.global.u32 	[%rd8+292], %r21;
	st.global.u32 	[%rd8+296], %r21;
	st.global.u32 	[%rd8+300], %r21;
	st.global.u32 	[%rd8+304], %r21;
	st.global.u32 	[%rd8+308], %r21;
	st.global.u32 	[%rd8+312], %r21;
	st.global.u32 	[%rd8+316], %r21;
	st.global.u32 	[%rd8+320], %r21;
	st.global.u32 	[%rd8+324], %r21;
	st.global.u32 	[%rd8+328], %r21;
	st.global.u32 	[%rd8+332], %r21;
	ld.global.u32 	%r101, [%rd7+224];
	st.global.u32 	[%rd8+300], %r101;
	ld.global.u32 	%r102, [%rd7+196];
	st.global.u32 	[%rd8+304], %r102;
	ld.global.u32 	%r103, [%rd7+168];
	st.global.u32 	[%rd8+308], %r103;
	ld.global.u32 	%r104, [%rd7+140];
	st.global.u32 	[%rd8+312], %r104;
	ld.global.u32 	%r105, [%rd7+112];
	st.global.u32 	[%rd8+316], %r105;
	ld.global.u32 	%r106, [%rd7+84];
	st.global.u32 	[%rd8+320], %r106;
	ld.global.u32 	%r107, [%rd7+56];
	st.global.u32 	[%rd8+324], %r107;
	ld.global.u32 	%r108, [%rd7+28];
	st.global.u32 	[%rd8+328], %r108;
$L__BB0_1:
	st.local.u32 	[%rd1], %r189;
	mov.u64 	%rd16, $str$2;
	cvta.global.u64 	%rd17, %rd16;
	{ // callseq 11, 0
	.param .b64 param0;
	st.param.b64 	[param0], %rd17;
	.param .b64 param1;
	st.param.b64 	[param1], %rd9;
	.param .b32 retval0;
	call.uni (retval0), 
	vprintf, 
	(
	param0, 
	param1
	);
	ld.param.b32 	%r109, [retval0];
	} // callseq 11
	ld.global.u32 	%r111, [%rd30+-48];
	st.local.u32 	[%rd1], %r111;
	mov.u64 	%rd19, $str$3;
	cvta.global.u64 	%rd20, %rd19;
	{ // callseq 12, 0
	.param .b64 param0;
	st.param.b64 	[param0], %rd20;
	.param .b64 param1;
	st.param.b64 	[param1], %rd9;
	.param .b32 retval0;
	call.uni (retval0), 
	vprintf, 
	(
	param0, 
	param1
	);
	ld.param.b32 	%r112, [retval0];
	} // callseq 12
	ld.global.u32 	%r114, [%rd30+-44];
	st.local.u32 	[%rd1], %r114;
	{ // callseq 13, 0
	.param .b64 param0;
	st.param.b64 	[param0], %rd20;
	.param .b64 param1;
	st.param.b64 	[param1], %rd9;
	.param .b32 retval0;
	call.uni (retval0), 
	vprintf, 
	(
	param0, 
	param1
	);
	ld.param.b32 	%r115, [retval0];
	} // callseq 13
	ld.global.u32 	%r117, [%rd30+-40];
	st.local.u32 	[%rd1], %r117;
	{ // callseq 14, 0
	.param .b64 param0;
	st.param.b64 	[param0], %rd20;
	.param .b64 param1;
	st.param.b64 	[param1], %rd9;
	.param .b32 retval0;
	call.uni (retval0), 
	vprintf, 
	(
	param0, 
	param1
	);
	ld.param.b32 	%r118, [retval0];
	} // callseq 14
	ld.global.u32 	%r120, [%rd30+-36];
	st.local.u32 	[%rd1], %r120;
	{ // callseq 15, 0
	.param .b64 param0;
	st.param.b64 	[param0], %rd20;
	.param .b64 param1;
	st.param.b64 	[param1], %rd9;
	.param .b32 retval0;
	call.uni (retval0), 
	vprintf, 
	(
	param0, 
	param1
	);
	ld.param.b32 	%r121, [retval0];
	} // callseq 15
	ld.global.u32 	%r123, [%rd30+-32];
	st.local.u32 	[%rd1], %r123;
	{ // callseq 16, 0
	.param .b64 param0;
	st.param.b64 	[param0], %rd20;
	.param .b64 param1;
	st.param.b64 	[param1], %rd9;
	.param .b32 retval0;
	call.uni (retval0), 
	vprintf, 
	(
	param0, 
	param1
	);
	ld.param.b32 	%r124, [retval0];
	} // callseq 16
	ld.global.u32 	%r126, [%rd30+-28];
	st.local.u32 	[%rd1], %r126;
	{ // callseq 17, 0
	.param .b64 param0;
	st.param.b64 	[param0], %rd20;
	.param .b64 param1;
	st.param.b64 	[param1], %rd9;
	.param .b32 retval0;
	call.uni (retval0), 
	vprintf, 
	(
	param0, 
	param1
	);
	ld.param.b32 	%r127, [retval0];
	} // callseq 17
	ld.global.u32 	%r129, [%rd30+-24];
	st.local.u32 	[%rd1], %r129;
	{ // callseq 18, 0
	.param .b64 param0;
	st.param.b64 	[param0], %rd20;
	.param .b64 param1;
	st.param.b64 	[param1], %rd9;
	.param .b32 retval0;
	call.uni (retval0), 
	vprintf, 
	(
	param0, 
	param1
	);
	ld.param.b32 	%r130, [retval0];
	} // callseq 18
	ld.global.u32 	%r132, [%rd30+-20];
	st.local.u32 	[%rd1], %r132;
	{ // callseq 19, 0
	.param .b64 param0;
	st.param.b64 	[param0], %rd20;
	.param .b64 param1;
	st.param.b64 	[param1], %rd9;
	.param .b32 retval0;
	call.uni (retval0), 
	vprintf, 
	(
	param0, 
	param1
	);
	ld.param.b32 	%r133, [retval0];
	} // callseq 19
	ld.global.u32 	%r135, [%rd30+-16];
	st.local.u32 	[%rd1], %r135;
	{ // callseq 20, 0
	.param .b64 param0;
	st.param.b64 	[param0], %rd20;
	.param .b64 param1;
	st.param.b64 	[param1], %rd9;
	.param .b32 retval0;
	call.uni (retval0), 
	vprintf, 
	(
	param0, 
	param1
	);
	ld.param.b32 	%r136, [retval0];
	} // callseq 20
	ld.global.u32 	%r138, [%rd30+-12];
	st.local.u32 	[%rd1], %r138;
	{ // callseq 21, 0
	.param .b64 param0;
	st.param.b64 	[param0], %rd20;
	.param .b64 param1;
	st.param.b64 	[param1], %rd9;
	.param .b32 retval0;
	call.uni (retval0), 
	vprintf, 
	(
	param0, 
	param1
	);
	ld.param.b32 	%r139, [retval0];
	} // callseq 21
	ld.global.u32 	%r141, [%rd30+-8];
	st.local.u32 	[%rd1], %r141;
	{ // callseq 22, 0
	.param .b64 param0;
	st.param.b64 	[param0], %rd20;
	.param .b64 param1;
	st.param.b64 	[param1], %rd9;
	.param .b32 retval0;
	call.uni (retval0), 
	vprintf, 
	(
	param0, 
	param1
	);
	ld.param.b32 	%r142, [retval0];
	} // callseq 22
	ld.global.u32 	%r144, [%rd30+-4];
	st.local.u32 	[%rd1], %r144;
	{ // callseq 23, 0
	.param .b64 param0;
	st.param.b64 	[param0], %rd20;
	.param .b64 param1;
	st.param.b64 	[param1], %rd9;
	.param .b32 retval0;
	call.uni (retval0), 
	vprintf, 
	(
	param0, 
	param1
	);
	ld.param.b32 	%r145, [retval0];
	} // callseq 23
	mov.u64 	%rd21, $str$4;
	cvta.global.u64 	%rd22, %rd21;
	{ // callseq 24, 0
	.param .b64 param0;
	st.param.b64 	[param0], %rd22;
	.param .b64 param1;
	st.param.b64 	[param1], 0;
	.param .b32 retval0;
	call.uni (retval0), 
	vprintf, 
	(
	param0, 
	param1
	);
	ld.param.b32 	%r147, [retval0];
	} // callseq 24
	add.s32 	%r2, %r189, 1;
	setp.eq.s32 	%p1, %r2, 7;
	@%p1 bra 	$L__BB0_3;
	st.local.u32 	[%rd1], %r2;
	cvta.global.u64 	%rd24, %rd16;
	{ // callseq 25, 0
	.param .b64 param0;
	st.param.b64 	[param0], %rd24;
	.param .b64 param1;
	st.param.b64 	[param1], %rd9;
	.param .b32 retval0;
	call.uni (retval0), 
	vprintf, 
	(
	param0, 
	param1
	);
	ld.param.b32 	%r149, [retval0];
	} // callseq 25
	ld.global.u32 	%r151, [%rd30];
	st.local.u32 	[%rd1], %r151;
	cvta.global.u64 	%rd27, %rd19;
	{ // callseq 26, 0
	.param .b64 param0;
	st.param.b64 	[param0], %rd27;
	.param .b64 param1;
	st.param.b64 	[param1], %rd9;
	.param .b32 retval0;
	call.uni (retval0), 
	vprintf, 
	(
	param0, 
	param1
	);
	ld.param.b32 	%r152, [retval0];
	} // callseq 26
	ld.global.u32 	%r154, [%rd30+4];
	st.local.u32 	[%rd1], %r154;
	{ // callseq 27, 0
	.param .b64 param0;
	st.param.b64 	[param0], %rd27;
	.param .b64 param1;
	st.param.b64 	[param1], %rd9;
	.param .b32 retval0;
	call.uni (retval0), 
	vprintf, 
	(
	param0, 
	param1
	);
	ld.param.b32 	%r155, [retval0];
	} // callseq 27
	ld.global.u32 	%r157, [%rd30+8];
	st.local.u32 	[%rd1], %r157;
	{ // callseq 28, 0
	.param .b64 param0;
	st.param.b64 	[param0], %rd27;
	.param .b64 param1;
	st.param.b64 	[param1], %rd9;
	.param .b32 retval0;
	call.uni (retval0), 
	vprintf, 
	(
	param0, 
	param1
	);
	ld.param.b32 	%r158, [retval0];
	} // callseq 28
	ld.global.u32 	%r160, [%rd30+12];
	st.local.u32 	[%rd1], %r160;
	{ // callseq 29, 0
	.param .b64 param0;
	st.param.b64 	[param0], %rd27;
	.param .b64 param1;
	st.param.b64 	[param1], %rd9;
	.param .b32 retval0;
	call.uni (retval0), 
	vprintf, 
	(
	param0, 
	param1
	);
	ld.param.b32 	%r161, [retval0];
	} // callseq 29
	ld.global.u32 	%r163, [%rd30+16];
	st.local.u32 	[%rd1], %r163;
	{ // callseq 30, 0
	.param .b64 param0;
	st.param.b64 	[param0], %rd27;
	.param .b64 param1;
	st.param.b64 	[param1], %rd9;
	.param .b32 retval0;
	call.uni (retval0), 
	vprintf, 
	(
	param0, 
	param1
	);
	ld.param.b32 	%r164, [retval0];
	} // callseq 30
	ld.global.u32 	%r166, [%rd30+20];
	st.local.u32 	[%rd1], %r166;
	{ // callseq 31, 0
	.param .b64 param0;
	st.param.b64 	[param0], %rd27;
	.param .b64 param1;
	st.param.b64 	[param1], %rd9;
	.param .b32 retval0;
	call.uni (retval0), 
	vprintf, 
	(
	param0, 
	param1
	);
	ld.param.b32 	%r167, [retval0];
	} // callseq 31
	ld.global.u32 	%r169, [%rd30+24];
	st.local.u32 	[%rd1], %r169;
	{ // callseq 32, 0
	.param .b64 param0;
	st.param.b64 	[param0], %rd27;
	.param .b64 param1;
	st.param.b64 	[param1], %rd9;
	.param .b32 retval0;
	call.uni (retval0), 
	vprintf, 
	(
	param0, 
	param1
	);
	ld.param.b32 	%r170, [retval0];
	} // callseq 32
	ld.global.u32 	%r172, [%rd30+28];
	st.local.u32 	[%rd1], %r172;
	{ // callseq 33, 0
	.param .b64 param0;
	st.param.b64 	[param0], %rd27;
	.param .b64 param1;
	st.param.b64 	[param1], %rd9;
	.param .b32 retval0;
	call.uni (retval0), 
	vprintf, 
	(
	param0, 
	param1
	);
	ld.param.b32 	%r173, [retval0];
	} // callseq 33
	ld.global.u32 	%r175, [%rd30+32];
	st.local.u32 	[%rd1], %r175;
	{ // callseq 34, 0
	.param .b64 param0;
	st.param.b64 	[param0], %rd27;
	.param .b64 param1;
	st.param.b64 	[param1], %rd9;
	.param .b32 retval0;
	call.uni (retval0), 
	vprintf, 
	(
	param0, 
	param1
	);
	ld.param.b32 	%r176, [retval0];
	} // callseq 34
	ld.global.u32 	%r178, [%rd30+36];
	st.local.u32 	[%rd1], %r178;
	{ // callseq 35, 0
	.param .b64 param0;
	st.param.b64 	[param0], %rd27;
	.param .b64 param1;
	st.param.b64 	[param1], %rd9;
	.param .b32 retval0;
	call.uni (retval0), 
	vprintf, 
	(
	param0, 
	param1
	);
	ld.param.b32 	%r179, [retval0];
	} // callseq 35
	ld.global.u32 	%r181, [%rd30+40];
	st.local.u32 	[%rd1], %r181;
	{ // callseq 36, 0
	.param .b64 param0;
	st.param.b64 	[param0], %rd27;
	.param .b64 param1;
	st.param.b64 	[param1], %rd9;
	.param .b32 retval0;
	call.uni (retval0), 
	vprintf, 
	(
	param0, 
	param1
	);
	ld.param.b32 	%r182, [retval0];
	} // callseq 36
	ld.global.u32 	%r184, [%rd30+44];
	st.local.u32 	[%rd1], %r184;
	{ // callseq 37, 0
	.param .b64 param0;
	st.param.b64 	[param0], %rd27;
	.param .b64 param1;
	st.param.b64 	[param1], %rd9;
	.param .b32 retval0;
	call.uni (retval0), 
	vprintf, 
	(
	param0, 
	param1
	);
	ld.param.b32 	%r185, [retval0];
	} // callseq 37
	cvta.global.u64 	%rd29, %rd21;
	{ // callseq 38, 0
	.param .b64 param0;
	st.param.b64 	[param0], %rd29;
	.param .b64 param1;
	st.param.b64 	[param1], 0;
	.param .b32 retval0;
	call.uni (retval0), 
	vprintf, 
	(
	param0, 
	param1
	);
	ld.param.b32 	%r187, [retval0];
	} // callseq 38
	add.s64 	%rd30, %rd30, 96;
	add.s32 	%r189, %r2, 1;
	bra.uni 	$L__BB0_1;
$L__BB0_3:
	ret;

}
	// .globl	_Z14possible_movesP12my_rep_classiPiP4int4
.visible .entry _Z14possible_movesP12my_rep_classiPiP4int4(
	.param .u64 .ptr .align 1 _Z14possible_movesP12my_rep_classiPiP4int4_param_0,
	.param .u32 _Z14possible_movesP12my_rep_classiPiP4int4_param_1,
	.param .u64 .ptr .align 1 _Z14possible_movesP12my_rep_classiPiP4int4_param_2,
	.param .u64 .ptr .align 1 _Z14possible_movesP12my_rep_classiPiP4int4_param_3
)
{


	ret;

}
	// .globl	_Z6updateP12my_rep_class4int4
.visible .entry _Z6updateP12my_rep_class4int4(
	.param .u64 .ptr .align 1 _Z6updateP12my_rep_class4int4_param_0,
	.param .align 16 .b8 _Z6updateP12my_rep_class4int4_param_1[16]
)
{


	ret;

}


// ===== COMPILED SASS (sm_100) =====

	.target	sm_100

	.elftype	@"ET_EXEC"


//--------------------- .note.nv.tkinfo           --------------------------
	.section	.note.nv.tkinfo,"",@"SHT_NOTE"
	.sectionflags	@"SHF_NOTE_NV_TKINFO"
	.tkinfo
        /*0018*/ 	.word	0x00000002
        /*0030*/ 	.string	""
        /*0030*/ 	.string	"ptxas"
        /*0030*/ 	.string	"Cuda compilation tools, release 13.0, V13.0.88"
        /*0030*/ 	.string	"Build cuda_13.0.r13.0/compiler.36424714_0"
        /*0030*/ 	.string	"-arch sm_100 -m 64 "



//--------------------- .note.nv.cuinfo           --------------------------
	.section	.note.nv.cuinfo,"",@"SHT_NOTE"
	.sectionflags	@"SHF_NOTE_NV_CUINFO"
        /*0018*/ 	.short	0x0002
        /*001a*/ 	.short	0x0064
        /*001c*/ 	.short	0x0082
	.zero		2


//--------------------- .nv.info                  --------------------------
	.section	.nv.info,"",@"SHT_CUDA_INFO"
	.align	4


	//----- nvinfo : EIATTR_REGCOUNT
	.align		4
        /*0000*/ 	.byte	0x04, 0x2f
        /*0002*/ 	.short	(.L_6 - .L_5)
	.align		4
.L_5:
        /*0004*/ 	.word	index@(_Z17my_representationPiP12my_rep_class)
        /*0008*/ 	.word	0x0000001a


	//----- nvinfo : EIATTR_FRAME_SIZE
	.align		4
.L_6:
        /*000c*/ 	.byte	0x04, 0x11
        /*000e*/ 	.short	(.L_8 - .L_7)
	.align		4
.L_7:
        /*0010*/ 	.word	index@(_Z17my_representationPiP12my_rep_class)
        /*0014*/ 	.word	0x00000010


	//----- nvinfo : EIATTR_REGCOUNT
	.align		4
.L_8:
        /*0018*/ 	.byte	0x04, 0x2f
        /*001a*/ 	.short	(.L_10 - .L_9)
	.align		4
.L_9:
        /*001c*/ 	.word	index@(_Z14possible_movesP12my_rep_classiPiP4int4)
        /*0020*/ 	.word	0x00000004


	//----- nvinfo : EIATTR_FRAME_SIZE
	.align		4
.L_10:
        /*0024*/ 	.byte	0x04, 0x11
        /*0026*/ 	.short	(.L_12 - .L_11)
	.align		4
.L_11:
        /*0028*/ 	.word	index@(_Z14possible_movesP12my_rep_classiPiP4int4)
        /*002c*/ 	.word	0x00000000


	//----- nvinfo : EIATTR_REGCOUNT
	.align		4
.L_12:
        /*0030*/ 	.byte	0x04, 0x2f
        /*0032*/ 	.short	(.L_14 - .L_13)
	.align		4
.L_13:
        /*0034*/ 	.word	index@(_Z6updateP12my_rep_class4int4)
        /*0038*/ 	.word	0x00000004


	//----- nvinfo : EIATTR_FRAME_SIZE
	.align		4
.L_14:
        /*003c*/ 	.byte	0x04, 0x11
        /*003e*/ 	.short	(.L_16 - .L_15)
	.align		4
.L_15:
        /*0040*/ 	.word	index@(_Z6updateP12my_rep_class4int4)
        /*0044*/ 	.word	0x00000000


	//----- nvinfo : EIATTR_MIN_STACK_SIZE
	.align		4
.L_16:
        /*0048*/ 	.byte	0x04, 0x12
        /*004a*/ 	.short	(.L_18 - .L_17)
	.align		4
.L_17:
        /*004c*/ 	.word	index@(_Z6updateP12my_rep_class4int4)
        /*0050*/ 	.word	0x00000000


	//----- nvinfo : EIATTR_MIN_STACK_SIZE
	.align		4
.L_18:
        /*0054*/ 	.byte	0x04, 0x12
        /*0056*/ 	.short	(.L_20 - .L_19)
	.align		4
.L_19:
        /*0058*/ 	.word	index@(_Z14possible_movesP12my_rep_classiPiP4int4)
        /*005c*/ 	.word	0x00000000


	//----- nvinfo : EIATTR_MIN_STACK_SIZE
	.align		4
.L_20:
        /*0060*/ 	.byte	0x04, 0x12
        /*0062*/ 	.short	(.L_22 - .L_21)
	.align		4
.L_21:
        /*0064*/ 	.word	index@(_Z17my_representationPiP12my_rep_class)
        /*0068*/ 	.word	0x00000010
.L_22:


//--------------------- .nv.compat                --------------------------
	.section	.nv.compat,"",@"SHT_CUDA_COMPAT_INFO"
	.align	4
        /*0000*/ 	.byte	0x02, 0x09, 0x00, 0x00, 0x02, 0x02, 0x01, 0x00, 0x02, 0x05, 0x05, 0x00, 0x03, 0x07, 0x01, 0x01
        /*0010*/ 	.byte	0x02, 0x03, 0x00, 0x00, 0x02, 0x06, 0x01, 0x00, 0x04, 0x0b, 0x08, 0x00, 0x09, 0x00, 0x00, 0x00
        /*0020*/ 	.byte	0x00, 0x00, 0x00, 0x00


//--------------------- .nv.info._Z6updateP12my_rep_class4int4 --------------------------
	.section	.nv.info._Z6updateP12my_rep_class4int4,"",@"SHT_CUDA_INFO"
	.sectionflags	@""
	.align	4


	//----- nvinfo : EIATTR_CUDA_API_VERSION
	.align		4
        /*0000*/ 	.byte	0x04, 0x37
        /*0002*/ 	.short	(.L_24 - .L_23)
.L_23:
        /*0004*/ 	.word	0x00000082


	//----- nvinfo : EIATTR_KPARAM_INFO
	.align		4
.L_24:
        /*0008*/ 	.byte	0x04, 0x17
        /*000a*/ 	.short	(.L_26 - .L_25)
.L_25:
        /*000c*/ 	.word	0x00000000
        /*0010*/ 	.short	0x0001
        /*0012*/ 	.short	0x0010
        /*0014*/ 	.byte	0x00, 0xf0, 0x41, 0x00


	//----- nvinfo : EIATTR_KPARAM_INFO
	.align		4
.L_26:
        /*0018*/ 	.byte	0x04, 0x17
        /*001a*/ 	.short	(.L_28 - .L_27)
.L_27:
        /*001c*/ 	.word	0x00000000
        /*0020*/ 	.short	0x0000
        /*0022*/ 	.short	0x0000
        /*0024*/ 	.byte	0x00, 0xf5, 0x21, 0x00


	//----- nvinfo : EIATTR_SPARSE_MMA_MASK
	.align		4
.L_28:
        /*0028*/ 	.byte	0x03, 0x50
        /*002a*/ 	.short	0x0000


	//----- nvinfo : EIATTR_MAXREG_COUNT
	.align		4
        /*002c*/ 	.byte	0x03, 0x1b
        /*002e*/ 	.short	0x00ff


	//----- nvinfo : EIATTR_MERCURY_ISA_VERSION
	.align		4
        /*0030*/ 	.byte	0x03, 0x5f
        /*0032*/ 	.short	0x0101


	//----- nvinfo : EIATTR_VRC_CTA_INIT_COUNT
	.align		4
        /*0034*/ 	.byte	0x02, 0x4a
	.zero		1
	.zero		1


	//----- nvinfo : EIATTR_EXIT_INSTR_OFFSETS
	.align		4
        /*0038*/ 	.byte	0x04, 0x1c
        /*003a*/ 	.short	(.L_30 - .L_29)


	//   ....[0]....
.L_29:
        /*003c*/ 	.word	0x00000010


	//----- nvinfo : EIATTR_CBANK_PARAM_SIZE
	.align		4
.L_30:
        /*0040*/ 	.byte	0x03, 0x19
        /*0042*/ 	.short	0x0020


	//----- nvinfo : EIATTR_PARAM_CBANK
	.align		4
        /*0044*/ 	.byte	0x04, 0x0a
        /*0046*/ 	.short	(.L_32 - .L_31)
	.align		4
.L_31:
        /*0048*/ 	.word	index@(.nv.constant0._Z6updateP12my_rep_class4int4)
        /*004c*/ 	.short	0x0380
        /*004e*/ 	.short	0x0020


	//----- nvinfo : EIATTR_SW_WAR
	.align		4
.L_32:
        /*0050*/ 	.byte	0x04, 0x36
        /*0052*/ 	.short	(.L_34 - .L_33)
.L_33:
        /*0054*/ 	.word	0x00000008
.L_34:


//--------------------- .nv.info._Z14possible_movesP12my_rep_classiPiP4int4 --------------------------
	.section	.nv.info._Z14possible_movesP12my_rep_classiPiP4int4,"",@"SHT_CUDA_INFO"
	.sectionflags	@""
	.align	4


	//----- nvinfo : EIATTR_CUDA_API_VERSION
	.align		4
        /*0000*/ 	.byte	0x04, 0x37
        /*0002*/ 	.short	(.L_36 - .L_35)
.L_35:
        /*0004*/ 	.word	0x00000082


	//----- nvinfo : EIATTR_KPARAM_INFO
	.align		4
.L_36:
        /*0008*/ 	.byte	0x04, 0x17
        /*000a*/ 	.short	(.L_38 - .L_37)
.L_37:
        /*000c*/ 	.word	0x00000000
        /*0010*/ 	.short	0x0003
        /*0012*/ 	.short	0x0018
        /*0014*/ 	.byte	0x00, 0xf5, 0x21, 0x00


	//----- nvinfo : EIATTR_KPARAM_INFO
	.align		4
.L_38:
        /*0018*/ 	.byte	0x04, 0x17
        /*001a*/ 	.short	(.L_40 - .L_39)
.L_39:
        /*001c*/ 	.word	0x00000000
        /*0020*/ 	.short	0x0002
        /*0022*/ 	.short	0x0010
        /*0024*/ 	.byte	0x00, 0xf5, 0x21, 0x00


	//----- nvinfo : EIATTR_KPARAM_INFO
	.align		4
.L_40:
        /*0028*/ 	.byte	0x04, 0x17
        /*002a*/ 	.short	(.L_42 - .L_41)
.L_41:
        /*002c*/ 	.word	0x00000000
        /*0030*/ 	.short	0x0001
        /*0032*/ 	.short	0x0008
        /*0034*/ 	.byte	0x00, 0xf0, 0x11, 0x00


	//----- nvinfo : EIATTR_KPARAM_INFO
	.align		4
.L_42:
        /*0038*/ 	.byte	0x04, 0x17
        /*003a*/ 	.short	(.L_44 - .L_43)
.L_43:
        /*003c*/ 	.word	0x00000000
        /*0040*/ 	.short	0x0000
        /*0042*/ 	.short	0x0000
        /*0044*/ 	.byte	0x00, 0xf5, 0x21, 0x00


	//----- nvinfo : EIATTR_SPARSE_MMA_MASK
	.align		4
.L_44:
        /*0048*/ 	.byte	0x03, 0x50
        /*004a*/ 	.short	0x0000


	//----- nvinfo : EIATTR_MAXREG_COUNT
	.align		4
        /*004c*/ 	.byte	0x03, 0x1b
        /*004e*/ 	.short	0x00ff


	//----- nvinfo : EIATTR_MERCURY_ISA_VERSION
	.align		4
        /*0050*/ 	.byte	0x03, 0x5f
        /*0052*/ 	.short	0x0101


	//----- nvinfo : EIATTR_VRC_CTA_INIT_COUNT
	.align		4
        /*0054*/ 	.byte	0x02, 0x4a
	.zero		1
	.zero		1


	//----- nvinfo : EIATTR_EXIT_INSTR_OFFSETS
	.align		4
        /*0058*/ 	.byte	0x04, 0x1c
        /*005a*/ 	.short	(.L_46 - .L_45)


	//   ....[0]....
.L_45:
        /*005c*/ 	.word	0x00000010


	//----- nvinfo : EIATTR_CBANK_PARAM_SIZE
	.align		4
.L_46:
        /*0060*/ 	.byte	0x03, 0x19
        /*0062*/ 	.short	0x0020


	//----- nvinfo : EIATTR_PARAM_CBANK
	.align		4
        /*0064*/ 	.byte	0x04, 0x0a
        /*0066*/ 	.short	(.L_48 - .L_47)
	.align		4
.L_47:
        /*0068*/ 	.word	index@(.nv.constant0._Z14possible_movesP12my_rep_classiPiP4int4)
        /*006c*/ 	.short	0x0380
        /*006e*/ 	.short	0x0020


	//----- nvinfo : EIATTR_SW_WAR
	.align		4
.L_48:
        /*0070*/ 	.byte	0x04, 0x36
        /*0072*/ 	.short	(.L_50 - .L_49)
.L_49:
        /*0074*/ 	.word	0x00000008
.L_50:


//--------------------- .nv.info._Z17my_representationPiP12my_rep_class --------------------------
	.section	.nv.info._Z17my_representationPiP12my_rep_class,"",@"SHT_CUDA_INFO"
	.sectionflags	@""
	.align	4


	//----- nvinfo : EIATTR_CUDA_API_VERSION
	.align		4
        /*0000*/ 	.byte	0x04, 0x37
        /*0002*/ 	.short	(.L_52 - .L_51)
.L_51:
        /*0004*/ 	.word	0x00000082


	//----- nvinfo : EIATTR_KPARAM_INFO
	.align		4
.L_52:
        /*0008*/ 	.byte	0x04, 0x17
        /*000a*/ 	.short	(.L_54 - .L_53)
.L_53:
        /*000c*/ 	.word	0x00000000
        /*0010*/ 	.short	0x0001
        /*0012*/ 	.short	0x0008
        /*0014*/ 	.byte	0x00, 0xf5, 0x21, 0x00


	//----- nvinfo : EIATTR_KPARAM_INFO
	.align		4
.L_54:
        /*0018*/ 	.byte	0x04, 0x17
        /*001a*/ 	.short	(.L_56 - .L_55)
.L_55:
        /*001c*/ 	.word	0x00000000
        /*0020*/ 	.short	0x0000
        /*0022*/ 	.short	0x0000
        /*0024*/ 	.byte	0x00, 0xf5, 0x21, 0x00


	//----- nvinfo : EIATTR_SPARSE_MMA_MASK
	.align		4
.L_56:
        /*0028*/ 	.byte	0x03, 0x50
        /*002a*/ 	.short	0x0000


	//----- nvinfo : EIATTR_MAXREG_COUNT
	.align		4
        /*002c*/ 	.byte	0x03, 0x1b
        /*002e*/ 	.short	0x00ff


	//----- nvinfo : EIATTR_EXTERNS
	.align		4
        /*0030*/ 	.byte	0x04, 0x0f
        /*0032*/ 	.short	(.L_58 - .L_57)


	//   ....[0]....
	.align		4
.L_57:
        /*0034*/ 	.word	index@(vprintf)


	//----- nvinfo : EIATTR_MERCURY_ISA_VERSION
	.align		4
.L_58:
        /*0038*/ 	.byte	0x03, 0x5f
        /*003a*/ 	.short	0x0101


	//----- nvinfo : EIATTR_VRC_CTA_INIT_COUNT
	.align		4
        /*003c*/ 	.byte	0x02, 0x4a
	.zero		1
	.zero		1


	//----- nvinfo : EIATTR_SYSCALL_OFFSETS
	.align		4
        /*0040*/ 	.byte	0x04, 0x46
        /*0042*/ 	.short	(.L_60 - .L_59)


	//   ....[0]....
.L_59:
        /*0044*/ 	.word	0x00000140


	//   ....[1]....
        /*0048*/ 	.word	0x00000210


	//   ....[2]....
        /*004c*/ 	.word	0x000002d0


	//   ....[3]....
        /*0050*/ 	.word	0x00000390


	//   ....[4]....
        /*0054*/ 	.word	0x00000450


	//   ....[5]....
        /*0058*/ 	.word	0x00000510


	//   ....[6]....
        /*005c*/ 	.word	0x000005d0


	//   ....[7]....
        /*0060*/ 	.word	0x00000690


	//   ....[8]....
        /*0064*/ 	.word	0x00000750


	//   ....[9]....
        /*0068*/ 	.word	0x00000810


	//   ....[10]....
        /*006c*/ 	.word	0x000008d0


	//   ....[11]....
        /*0070*/ 	.word	0x000013a0


	//   ....[12]....
        /*0074*/ 	.word	0x00001440


	//   ....[13]....
        /*0078*/ 	.word	0x000014e0


	//   ....[14]....
        /*007c*/ 	.word	0x00001580


	//   ....[15]....
        /*0080*/ 	.word	0x00001620


	//   ....[16]....
        /*0084*/ 	.word	0x000016c0


	//   ....[17]....
        /*0088*/ 	.word	0x00001760


	//   ....[18]....
        /*008c*/ 	.word	0x00001800


	//   ....[19]....
        /*0090*/ 	.word	0x000018a0


	//   ....[20]....
        /*0094*/ 	.word	0x00001940


	//   ....[21]....
        /*0098*/ 	.word	0x000019e0


	//   ....[22]....
        /*009c*/ 	.word	0x00001a80


	//   ....[23]....
        /*00a0*/ 	.word	0x00001b20


	//   ....[24]....
        /*00a4*/ 	.word	0x00001b90


	//   ....[25]....
        /*00a8*/ 	.word	0x00001c50


	//   ....[26]....
        /*00ac*/ 	.word	0x00001cf0


	//   ....[27]....
        /*00b0*/ 	.word	0x00001d90


	//   ....[28]....
        /*00b4*/ 	.word	0x00001e30


	//   ....[29]....
        /*00b8*/ 	.word	0x00001ed0


	//   ....[30]....
        /*00bc*/ 	.word	0x00001f70


	//   ....[31]....
        /*00c0*/ 	.word	0x00002010


	//   ....[32]....
        /*00c4*/ 	.word	0x000020b0


	//   ....[33]....
        /*00c8*/ 	.word	0x00002150


	//   ....[34]....
        /*00cc*/ 	.word	0x000021f0


	//   ....[35]....
        /*00d0*/ 	.word	0x00002290


	//   ....[36]....
        /*00d4*/ 	.word	0x00002330


	//   ....[37]....
        /*00d8*/ 	.word	0x000023d0


	//   ....[38]....
        /*00dc*/ 	.word	0x00002440


	//----- nvinfo : EIATTR_EXIT_INSTR_OFFSETS
	.align		4
.L_60:
        /*00e0*/ 	.byte	0x04, 0x1c
        /*00e2*/ 	.short	(.L_62 - .L_61)


	//   ....[0]....
.L_61:
        /*00e4*/ 	.word	0x00001bc0


	//----- nvinfo : EIATTR_CRS_STACK_SIZE
	.align		4
.L_62:
        /*00e8*/ 	.byte	0x04, 0x1e
        /*00ea*/ 	.short	(.L_64 - .L_63)
.L_63:
        /*00ec*/ 	.word	0x00000000


	//----- nvinfo : EIATTR_CBANK_PARAM_SIZE
	.align		4
.L_64:
        /*00f0*/ 	.byte	0x03, 0x19
        /*00f2*/ 	.short	0x0010


	//----- nvinfo : EIATTR_PARAM_CBANK
	.align		4
        /*00f4*/ 	.byte	0x04, 0x0a
        /*00f6*/ 	.short	(.L_66 - .L_65)
	.align		4
.L_65:
        /*00f8*/ 	.word	index@(.nv.constant0._Z17my_representationPiP12my_rep_class)
        /*00fc*/ 	.short	0x0380
        /*00fe*/ 	.short	0x0010


	//----- nvinfo : EIATTR_SW_WAR
	.align		4
.L_66:
        /*0100*/ 	.byte	0x04, 0x36
        /*0102*/ 	.short	(.L_68 - .L_67)
.L_67:
        /*0104*/ 	.word	0x00000008
.L_68:


//--------------------- .nv.callgraph             --------------------------
	.section	.nv.callgraph,"",@"SHT_CUDA_CALLGRAPH"
	.align	4
	.sectionentsize	8
	.align		4
        /*0000*/ 	.word	0x00000000
	.align		4
        /*0004*/ 	.word	0xffffffff
	.align		4
        /*0008*/ 	.word	index@(_Z17my_representationPiP12my_rep_class)
	.align		4
        /*000c*/ 	.word	index@(vprintf)
	.align		4
        /*0010*/ 	.word	0x00000000
	.align		4
        /*0014*/ 	.word	0xfffffffe
	.align		4
        /*0018*/ 	.word	0x00000000
	.align		4
        /*001c*/ 	.word	0xfffffffd
	.align		4
        /*0020*/ 	.word	0x00000000
	.align		4
        /*0024*/ 	.word	0xfffffffc


//--------------------- .nv.constant4             --------------------------
	.section	.nv.constant4,"a",@progbits
	.align	8
	.align		8
.nv.constant4:
        /*0000*/ 	.dword	$str
	.align		8
        /*0008*/ 	.dword	$str$1
	.align		8
        /*0010*/ 	.dword	$str$2
	.align		8
        /*0018*/ 	.dword	$str$3
	.align		8
        /*0020*/ 	.dword	$str$4
	.align		8
        /*0028*/ 	.dword	vprintf


//--------------------- .text._Z6updateP12my_rep_class4int4 --------------------------
	.section	.text._Z6updateP12my_rep_class4int4,"ax",@progbits
	.align	128
        .global         _Z6updateP12my_rep_class4int4
        .type           _Z6updateP12my_rep_class4int4,@function
        .size           _Z6updateP12my_rep_class4int4,(.L_x_43 - _Z6updateP12my_rep_class4int4)
        .other          _Z6updateP12my_rep_class4int4,@"STO_CUDA_ENTRY STV_DEFAULT"
_Z6updateP12my_rep_class4int4:
.text._Z6updateP12my_rep_class4int4:
[----:B------:R-:W-:Y:S01]  /*0000*/  LDC R1, c[0x0][0x37c] ;  /* 0x0000df00ff017b82 */ /* 0x000fe20000000800 */
[----:B------:R-:W-:Y:S05]  /*0010*/  EXIT ;  /* 0x000000000000794d */ /* 0x000fea0003800000 */
.L_x_0:
[----:B------:R-:W-:-:S00]  /*0020*/  BRA `(.L_x_0) ;  /* 0xfffffffc00fc7947 */ /* 0x000fc0000383ffff */
[----:B------:R-:W-:-:S00]  /*0030*/  NOP ;  /* 0x0000000000007918 */ /* 0x000fc00000000000 */
        /* <DEDUP_REMOVED lines=12> */
.L_x_43:


//--------------------- .text._Z14possible_movesP12my_rep_classiPiP4int4 --------------------------
	.section	.text._Z14possible_movesP12my_rep_classiPiP4int4,"ax",@progbits
	.align	128
        .global         _Z14possible_movesP12my_rep_classiPiP4int4
        .type           _Z14possible_movesP12my_rep_classiPiP4int4,@function
        .size           _Z14possible_movesP12my_rep_classiPiP4int4,(.L_x_44 - _Z14possible_movesP12my_rep_classiPiP4int4)
        .other          _Z14possible_movesP12my_rep_classiPiP4int4,@"STO_CUDA_ENTRY STV_DEFAULT"
_Z14possible_movesP12my_rep_classiPiP4int4:
.text._Z14possible_movesP12my_rep_classiPiP4int4:
[----:B------:R-:W-:Y:S01]  /*0000*/  LDC R1, c[0x0][0x37c] ;  /* 0x0000df00ff017b82 */ /* 0x000fe20000000800 */
[----:B------:R-:W-:Y:S05]  /*0010*/  EXIT ;  /* 0x000000000000794d */ /* 0x000fea0003800000 */
.L_x_1:
        /* <DEDUP_REMOVED lines=14> */
.L_x_44:


//--------------------- .text._Z17my_representationPiP12my_rep_class --------------------------
	.section	.text._Z17my_representationPiP12my_rep_class,"ax",@progbits
	.align	128
        .global         _Z17my_representationPiP12my_rep_class
        .type           _Z17my_representationPiP12my_rep_class,@function
        .size           _Z17my_representationPiP12my_rep_class,(.L_x_45 - _Z17my_representationPiP12my_rep_class)
        .other          _Z17my_representationPiP12my_rep_class,@"STO_CUDA_ENTRY STV_DEFAULT"
_Z17my_representationPiP12my_rep_class:
.text._Z17my_representationPiP12my_rep_class:
[----:B------:R-:W0:Y:S01]  /*0000*/  LDC R1, c[0x0][0x37c] ;  /* 0x0000df00ff017b82 */ /* 0x000e220000000800 */
[----:B------:R-:W1:Y:S01]  /*0010*/  S2R R8, SR_CTAID.X ;  /* 0x0000000000087919 */ /* 0x000e620000002500 */
[----:B------:R-:W2:Y:S01]  /*0020*/  LDCU UR4, c[0x0][0x2f8] ;  /* 0x00005f00ff0477ac */ /* 0x000ea20008000800 */
[----:B0-----:R-:W-:Y:S01]  /*0030*/  VIADD R1, R1, 0xfffffff0 ;  /* 0xfffffff001017836 */ /* 0x001fe20000000000 */
[----:B------:R-:W-:Y:S01]  /*0040*/  MOV R22, 0x28 ;  /* 0x0000002800167802 */ /* 0x000fe20000000f00 */
[----:B------:R-:W1:Y:S01]  /*0050*/  S2R R9, SR_TID.X ;  /* 0x0000000000097919 */ /* 0x000e620000002100 */
[----:B------:R-:W0:Y:S02]  /*0060*/  LDCU UR5, c[0x0][0x2fc] ;  /* 0x00005f80ff0577ac */ /* 0x000e240008000800 */
[----:B------:R3:W4:Y:S01]  /*0070*/  LDC.64 R2, c[0x4][R22] ;  /* 0x0100000016027b82 */ /* 0x0007220000000a00 */
[----:B------:R-:W5:Y:S01]  /*0080*/  LDCU.64 UR6, c[0x4][URZ] ;  /* 0x01000000ff0677ac */ /* 0x000f620008000a00 */
[----:B------:R-:W1:Y:S01]  /*0090*/  LDCU.64 UR36, c[0x0][0x358] ;  /* 0x00006b00ff2477ac */ /* 0x000e620008000a00 */
[----:B--2---:R-:W-:-:S05]  /*00a0*/  IADD3 R19, P0, PT, R1, UR4, RZ ;  /* 0x0000000401137c10 */ /* 0x004fca000ff1e0ff */
[----:B0-----:R-:W-:Y:S01]  /*00b0*/  IMAD.X R18, RZ, RZ, UR5, P0 ;  /* 0x00000005ff127e24 */ /* 0x001fe200080e06ff */
[----:B------:R-:W-:Y:S01]  /*00c0*/  IADD3 R17, P0, PT, R19, 0x8, RZ ;  /* 0x0000000813117810 */ /* 0x000fe20007f1e0ff */
[----:B-----5:R-:W-:-:S03]  /*00d0*/  IMAD.U32 R4, RZ, RZ, UR6 ;  /* 0x00000006ff047e24 */ /* 0x020fc6000f8e00ff */
[----:B------:R-:W-:Y:S01]  /*00e0*/  IADD3.X R16, PT, PT, RZ, R18, RZ, P0, !PT ;  /* 0x00000012ff107210 */ /* 0x000fe200007fe4ff */
[----:B------:R-:W-:Y:S01]  /*00f0*/  IMAD.U32 R5, RZ, RZ, UR7 ;  /* 0x00000007ff057e24 */ /* 0x000fe2000f8e00ff */
[----:B------:R-:W-:-:S03]  /*0100*/  MOV R6, R17 ;  /* 0x0000001100067202 */ /* 0x000fc60000000f00 */
[----:B------:R-:W-:Y:S01]  /*0110*/  IMAD.MOV.U32 R7, RZ, RZ, R16 ;  /* 0x000000ffff077224 */ /* 0x000fe200078e0010 */
[----:B-1----:R3:W-:Y:S06]  /*0120*/  STL.64 [R1+0x8], R8 ;  /* 0x0000080801007387 */ /* 0x0027ec0000100a00 */
[----:B------:R-:W-:-:S07]  /*0130*/  LEPC R20, `(.L_x_2) ;  /* 0x000000001014794e */ /* 0x000fce0000000000 */
[----:B---34-:R-:W-:Y:S05]  /*0140*/  CALL.ABS.NOINC R2 ;  /* 0x0000000002007343 */ /* 0x018fea0003c00000 */
.L_x_2:
[----:B------:R-:W0:Y:S01]  /*0150*/  LDC.64 R10, c[0x0][0x380] ;  /* 0x0000e000ff0a7b82 */ /* 0x000e220000000a00 */
[----:B------:R-:W1:Y:S01]  /*0160*/  LDCU.64 UR4, c[0x4][0x8] ;  /* 0x01000100ff0477ac */ /* 0x000e620008000a00 */
[----:B0-----:R-:W2:Y:S01]  /*0170*/  LDG.E R13, desc[UR36][R10.64] ;  /* 0x000000240a0d7981 */ /* 0x001ea2000c1e1900 */
[----:B------:R-:W-:-:S05]  /*0180*/  IMAD.MOV.U32 R12, RZ, RZ, RZ ;  /* 0x000000ffff0c7224 */ /* 0x000fca00078e00ff */
[----:B------:R0:W3:Y:S01]  /*0190*/  LDC.64 R8, c[0x4][R22] ;  /* 0x0100000016087b82 */ /* 0x0000e20000000a00 */
[----:B-1----:R-:W-:Y:S01]  /*01a0*/  MOV R4, UR4 ;  /* 0x0000000400047c02 */ /* 0x002fe20008000f00 */
[----:B------:R-:W-:Y:S01]  /*01b0*/  IMAD.U32 R5, RZ, RZ, UR5 ;  /* 0x00000005ff057e24 */ /* 0x000fe2000f8e00ff */
[----:B------:R-:W-:Y:S01]  /*01c0*/  MOV R7, R16 ;  /* 0x0000001000077202 */ /* 0x000fe20000000f00 */
[----:B------:R-:W-:Y:S02]  /*01d0*/  IMAD.MOV.U32 R6, RZ, RZ, R17 ;  /* 0x000000ffff067224 */ /* 0x000fe400078e0011 */
[----:B------:R-:W-:Y:S01]  /*01e0*/  IMAD.MOV.U32 R2, RZ, RZ, RZ ;  /* 0x000000ffff027224 */ /* 0x000fe200078e00ff */
[----:B--23--:R0:W-:Y:S06]  /*01f0*/  STL.64 [R1+0x8], R12 ;  /* 0x0000080c01007387 */ /* 0x00c1ec0000100a00 */
[----:B------:R-:W-:-:S07]  /*0200*/  LEPC R20, `(.L_x_3) ;  /* 0x000000001014794e */ /* 0x000fce0000000000 */
[----:B0-----:R-:W-:Y:S05]  /*0210*/  CALL.ABS.NOINC R8 ;  /* 0x0000000008007343 */ /* 0x001fea0003c00000 */
.L_x_3:
[----:B------:R-:W0:Y:S01]  /*0220*/  LDC.64 R12, c[0x0][0x380] ;  /* 0x0000e000ff0c7b82 */ /* 0x000e220000000a00 */
[----:B------:R-:W-:Y:S01]  /*0230*/  IMAD.MOV.U32 R10, RZ, RZ, 0x1 ;  /* 0x00000001ff0a7424 */ /* 0x000fe200078e00ff */
[----:B------:R-:W1:Y:S01]  /*0240*/  LDCU.64 UR4, c[0x4][0x8] ;  /* 0x01000100ff0477ac */ /* 0x000e620008000a00 */
[----:B0-----:R-:W2:Y:S05]  /*0250*/  LDG.E R11, desc[UR36][R12.64+0x4] ;  /* 0x000004240c0b7981 */ /* 0x001eaa000c1e1900 */
[----:B------:R0:W3:Y:S01]  /*0260*/  LDC.64 R8, c[0x4][R22] ;  /* 0x0100000016087b82 */ /* 0x0000e20000000a00 */
[----:B-1----:R-:W-:Y:S01]  /*0270*/  MOV R4, UR4 ;  /* 0x0000000400047c02 */ /* 0x002fe20008000f00 */
[----:B------:R-:W-:Y:S01]  /*0280*/  IMAD.U32 R5, RZ, RZ, UR5 ;  /* 0x00000005ff057e24 */ /* 0x000fe2000f8e00ff */
[----:B------:R-:W-:Y:S01]  /*0290*/  MOV R7, R16 ;  /* 0x0000001000077202 */ /* 0x000fe20000000f00 */
[----:B------:R-:W-:Y:S01]  /*02a0*/  IMAD.MOV.U32 R6, RZ, RZ, R17 ;  /* 0x000000ffff067224 */ /* 0x000fe200078e0011 */
[----:B--23--:R0:W-:Y:S06]  /*02b0*/  STL.64 [R1+0x8], R10 ;  /* 0x0000080a01007387 */ /* 0x00c1ec0000100a00 */
[----:B------:R-:W-:-:S07]  /*02c0*/  LEPC R20, `(.L_x_4) ;  /* 0x000000001014794e */ /* 0x000fce0000000000 */
[----:B0-----:R-:W-:Y:S05]  /*02d0*/  CALL.ABS.NOINC R8 ;  /* 0x0000000008007343 */ /* 0x001fea0003c00000 */
.L_x_4:
[----:B------:R-:W0:Y:S01]  /*02e0*/  LDC.64 R12, c[0x0][0x380] ;  /* 0x0000e000ff0c7b82 */ /* 0x000e220000000a00 */
[----:B------:R-:W-:Y:S01]  /*02f0*/  IMAD.MOV.U32 R10, RZ, RZ, 0x2 ;  /* 0x00000002ff0a7424 */ /* 0x000fe200078e00ff */
[----:B------:R-:W1:Y:S01]  /*0300*/  LDCU.64 UR4, c[0x4][0x8] ;  /* 0x01000100ff0477ac */ /* 0x000e620008000a00 */
[----:B0-----:R-:W2:Y:S05]  /*0310*/  LDG.E R11, desc[UR36][R12.64+0x8] ;  /* 0x000008240c0b7981 */ /* 0x001eaa000c1e1900 */
[----:B------:R0:W3:Y:S01]  /*0320*/  LDC.64 R8, c[0x4][R22] ;  /* 0x0100000016087b82 */ /* 0x0000e20000000a00 */
[----:B-1----:R-:W-:Y:S01]  /*0330*/  IMAD.U32 R4, RZ, RZ, UR4 ;  /* 0x00000004ff047e24 */ /* 0x002fe2000f8e00ff */
[----:B------:R-:W-:Y:S01]  /*0340*/  MOV R5, UR5 ;  /* 0x0000000500057c02 */ /* 0x000fe20008000f00 */
[----:B------:R-:W-:-:S02]  /*0350*/  IMAD.MOV.U32 R6, RZ, RZ, R17 ;  /* 0x000000ffff067224 */ /* 0x000fc400078e0011 */
[----:B------:R-:W-:Y:S01]  /*0360*/  IMAD.MOV.U32 R7, RZ, RZ, R16 ;  /* 0x000000ffff077224 */ /* 0x000fe200078e0010 */
[----:B--23--:R0:W-:Y:S06]  /*0370*/  STL.64 [R1+0x8], R10 ;  /* 0x0000080a01007387 */ /* 0x00c1ec0000100a00 */
[----:B------:R-:W-:-:S07]  /*0380*/  LEPC R20, `(.L_x_5) ;  /* 0x000000001014794e */ /* 0x000fce0000000000 */
[----:B0-----:R-:W-:Y:S05]  /*0390*/  CALL.ABS.NOINC R8 ;  /* 0x0000000008007343 */ /* 0x001fea0003c00000 */
.L_x_5:
[----:B------:R-:W0:Y:S01]  /*03a0*/  LDC.64 R12, c[0x0][0x380] ;  /* 0x0000e000ff0c7b82 */ /* 0x000e220000000a00 */
[----:B------:R-:W-:Y:S01]  /*03b0*/  HFMA2 R10, -RZ, RZ, 0, 1.78813934326171875e-07 ;  /* 0x00000003ff0a7431 */ /* 0x000fe200000001ff */
[----:B------:R-:W1:Y:S01]  /*03c0*/  LDCU.64 UR4, c[0x4][0x8] ;  /* 0x01000100ff0477ac */ /* 0x000e620008000a00 */
[----:B0-----:R-:W2:Y:S05]  /*03d0*/  LDG.E R11, desc[UR36][R12.64+0xc] ;  /* 0x00000c240c0b7981 */ /* 0x001eaa000c1e1900 */
[----:B------:R0:W3:Y:S01]  /*03e0*/  LDC.64 R8, c[0x4][R22] ;  /* 0x0100000016087b82 */ /* 0x0000e20000000a00 */
[----:B-1----:R-:W-:Y:S01]  /*03f0*/  IMAD.U32 R4, RZ, RZ, UR4 ;  /* 0x00000004ff047e24 */ /* 0x002fe2000f8e00ff */
[----:B------:R-:W-:Y:S01]  /*0400*/  MOV R6, R17 ;  /* 0x0000001100067202 */ /* 0x000fe20000000f00 */
[----:B------:R-:W-:-:S02]  /*0410*/  IMAD.U32 R5, RZ, RZ, UR5 ;  /* 0x00000005ff057e24 */ /* 0x000fc4000f8e00ff */
[----:B------:R-:W-:Y:S01]  /*0420*/  IMAD.MOV.U32 R7, RZ, RZ, R16 ;  /* 0x000000ffff077224 */ /* 0x000fe200078e0010 */
[----:B--23--:R0:W-:Y:S06]  /*0430*/  STL.64 [R1+0x8], R10 ;  /* 0x0000080a01007387 */ /* 0x00c1ec0000100a00 */
[----:B------:R-:W-:-:S07]  /*0440*/  LEPC R20, `(.L_x_6) ;  /* 0x000000001014794e */ /* 0x000fce0000000000 */
[----:B0-----:R-:W-:Y:S05]  /*0450*/  CALL.ABS.NOINC R8 ;  /* 0x0000000008007343 */ /* 0x001fea0003c00000 */
.L_x_6:
        /* <DEDUP_REMOVED lines=12> */
.L_x_7:
        /* <DEDUP_REMOVED lines=12> */
.L_x_8:
[----:B------:R-:W0:Y:S01]  /*05e0*/  LDC.64 R12, c[0x0][0x380] ;  /* 0x0000e000ff0c7b82 */ /* 0x000e220000000a00 */
[----:B------:R-:W-:Y:S01]  /*05f0*/  HFMA2 R10, -RZ, RZ, 0, 3.5762786865234375e-07 ;  /* 0x00000006ff0a7431 */ /* 0x000fe200000001ff */
        /* <DEDUP_REMOVED lines=10> */
.L_x_9:
        /* <DEDUP_REMOVED lines=12> */
.L_x_10:
        /* <DEDUP_REMOVED lines=12> */
.L_x_11:
[----:B------:R-:W0:Y:S01]  /*0820*/  LDC.64 R10, c[0x0][0x380] ;  /* 0x0000e000ff0a7b82 */ /* 0x000e220000000a00 */
[----:B------:R-:W-:Y:S01]  /*0830*/  HFMA2 R8, -RZ, RZ, 0, 5.36441802978515625e-07 ;  /* 0x00000009ff087431 */ /* 0x000fe200000001ff */
[----:B------:R-:W1:Y:S01]  /*0840*/  LDCU.64 UR4, c[0x4][0x8] ;  /* 0x01000100ff0477ac */ /* 0x000e620008000a00 */
[----:B0-----:R-:W2:Y:S05]  /*0850*/  LDG.E R9, desc[UR36][R10.64+0x24] ;  /* 0x000024240a097981 */ /* 0x001eaa000c1e1900 */
[----:B------:R-:W0:Y:S01]  /*0860*/  LDC.64 R22, c[0x4][R22] ;  /* 0x0100000016167b82 */ /* 0x000e220000000a00 */
[----:B-1----:R-:W-:Y:S01]  /*0870*/  IMAD.U32 R4, RZ, RZ, UR4 ;  /* 0x00000004ff047e24 */ /* 0x002fe2000f8e00ff */
[----:B------:R-:W-:Y:S01]  /*0880*/  MOV R6, R17 ;  /* 0x0000001100067202 */ /* 0x000fe20000000f00 */
[----:B------:R-:W-:-:S02]  /*0890*/  IMAD.U32 R5, RZ, RZ, UR5 ;  /* 0x00000005ff057e24 */ /* 0x000fc4000f8e00ff */
[----:B------:R-:W-:Y:S01]  /*08a0*/  IMAD.MOV.U32 R7, RZ, RZ, R16 ;  /* 0x000000ffff077224 */ /* 0x000fe200078e0010 */
[----:B0-2---:R1:W-:Y:S06]  /*08b0*/  STL.64 [R1+0x8], R8 ;  /* 0x0000080801007387 */ /* 0x0053ec0000100a00 */
[----:B------:R-:W-:-:S07]  /*08c0*/  LEPC R20, `(.L_x_12) ;  /* 0x000000001014794e */ /* 0x000fce0000000000 */
[----:B-1----:R-:W-:Y:S05]  /*08d0*/  CALL.ABS.NOINC R22 ;  /* 0x0000000016007343 */ /* 0x002fea0003c00000 */
.L_x_12:
[----:B------:R-:W0:Y:S01]  /*08e0*/  LDC.64 R4, c[0x0][0x388] ;  /* 0x0000e200ff047b82 */ /* 0x000e220000000a00 */
[----:B------:R-:W-:Y:S01]  /*08f0*/  IMAD.MOV.U32 R3, RZ, RZ, 0x3 ;  /* 0x00000003ff037424 */ /* 0x000fe200078e00ff */
[----:B------:R-:W1:Y:S06]  /*0900*/  LDCU.64 UR4, c[0x0][0x388] ;  /* 0x00007100ff0477ac */ /* 0x000e6c0008000a00 */
[----:B------:R-:W2:Y:S01]  /*0910*/  LDC.64 R6, c[0x0][0x380] ;  /* 0x0000e000ff067b82 */ /* 0x000ea20000000a00 */
[----:B0-----:R-:W-:Y:S04]  /*0920*/  STG.E desc[UR36][R4.64+0x2c], R3 ;  /* 0x00002c0304007986 */ /* 0x001fe8000c101924 */
[----:B------:R-:W-:Y:S04]  /*0930*/  STG.E desc[UR36][R4.64], R3 ;  /* 0x0000000304007986 */ /* 0x000fe8000c101924 */
        /* <DEDUP_REMOVED lines=12> */
[----:B--2---:R-:W2:Y:S04]  /*0a00*/  LDG.E R9, desc[UR36][R6.64+0x20] ;  /* 0x0000202406097981 */ /* 0x004ea8000c1e1900 */
[----:B--2---:R0:W-:Y:S04]  /*0a10*/  STG.E desc[UR36][R4.64+0x4], R9 ;  /* 0x0000040904007986 */ /* 0x0041e8000c101924 */
[----:B------:R-:W2:Y:S04]  /*0a20*/  LDG.E R11, desc[UR36][R6.64+0x44] ;  /* 0x00004424060b7981 */ /* 0x000ea8000c1e1900 */
[----:B--2---:R2:W-:Y:S04]  /*0a30*/  STG.E desc[UR36][R4.64+0x8], R11 ;  /* 0x0000080b04007986 */ /* 0x0045e8000c101924 */
[----:B------:R-:W3:Y:S04]  /*0a40*/  LDG.E R13, desc[UR36][R6.64+0x68] ;  /* 0x00006824060d7981 */ /* 0x000ee8000c1e1900 */
[----:B---3--:R3:W-:Y:S04]  /*0a50*/  STG.E desc[UR36][R4.64+0xc], R13 ;  /* 0x00000c0d04007986 */ /* 0x0087e8000c101924 */
[----:B------:R-:W4:Y:S04]  /*0a60*/  LDG.E R15, desc[UR36][R6.64+0x8c] ;  /* 0x00008c24060f7981 */ /* 0x000f28000c1e1900 */
[----:B----4-:R4:W-:Y:S04]  /*0a70*/  STG.E desc[UR36][R4.64+0x10], R15 ;  /* 0x0000100f04007986 */ /* 0x0109e8000c101924 */
[----:B------:R-:W5:Y:S04]  /*0a80*/  LDG.E R17, desc[UR36][R6.64+0xb0] ;  /* 0x0000b02406117981 */ /* 0x000f68000c1e1900 */
[----:B-----5:R5:W-:Y:S04]  /*0a90*/  STG.E desc[UR36][R4.64+0x14], R17 ;  /* 0x0000141104007986 */ /* 0x020be8000c101924 */
[----:B------:R-:W2:Y:S04]  /*0aa0*/  LDG.E R21, desc[UR36][R6.64+0xd4] ;  /* 0x0000d42406157981 */ /* 0x000ea8000c1e1900 */
[----:B--2---:R2:W-:Y:S04]  /*0ab0*/  STG.E desc[UR36][R4.64+0x18], R21 ;  /* 0x0000181504007986 */ /* 0x0045e8000c101924 */
[----:B0-----:R-:W3:Y:S04]  /*0ac0*/  LDG.E R9, desc[UR36][R6.64+0xf8] ;  /* 0x0000f82406097981 */ /* 0x001ee8000c1e1900 */
[----:B------:R-:W-:Y:S04]  /*0ad0*/  STG.E desc[UR36][R4.64+0x20], R3 ;  /* 0x0000200304007986 */ /* 0x000fe8000c101924 */
[----:B---3--:R0:W-:Y:S04]  /*0ae0*/  STG.E desc[UR36][R4.64+0x1c], R9 ;  /* 0x00001c0904007986 */ /* 0x0081e8000c101924 */
        /* <DEDUP_REMOVED lines=8> */
[----:B------:R-:W3:Y:S04]  /*0b70*/  LDG.E R21, desc[UR36][R6.64+0xa8] ;  /* 0x0000a82406157981 */ /* 0x000ee8000c1e1900 */
[----:B---3--:R3:W-:Y:S04]  /*0b80*/  STG.E desc[UR36][R4.64+0x6c], R21 ;  /* 0x00006c1504007986 */ /* 0x0087e8000c101924 */
[----:B0-----:R-:W4:Y:S04]  /*0b90*/  LDG.E R9, desc[UR36][R6.64+0xcc] ;  /* 0x0000cc2406097981 */ /* 0x001f28000c1e1900 */
[----:B----4-:R0:W-:Y:S04]  /*0ba0*/  STG.E desc[UR36][R4.64+0x70], R9 ;  /* 0x0000700904007986 */ /* 0x0101e8000c101924 */
[----:B------:R-:W4:Y:S04]  /*0bb0*/  LDG.E R11, desc[UR36][R6.64+0xf0] ;  /* 0x0000f024060b7981 */ /* 0x000f28000c1e1900 */
[----:B------:R-:W-:Y:S04]  /*0bc0*/  STG.E desc[UR36][R4.64+0x78], R3 ;  /* 0x0000780304007986 */ /* 0x000fe8000c101924 */
[----:B----4-:R4:W-:Y:S04]  /*0bd0*/  STG.E desc[UR36][R4.64+0x74], R11 ;  /* 0x0000740b04007986 */ /* 0x0109e8000c101924 */
[----:B------:R-:W5:Y:S04]  /*0be0*/  LDG.E R13, desc[UR36][R6.64+0xf4] ;  /* 0x0000f424060d7981 */ /* 0x000f68000c1e1900 */
[----:B-----5:R5:W-:Y:S04]  /*0bf0*/  STG.E desc[UR36][R4.64+0x7c], R13 ;  /* 0x00007c0d04007986 */ /* 0x020be8000c101924 */
[----:B------:R-:W2:Y:S04]  /*0c00*/  LDG.E R15, desc[UR36][R6.64+0xd8] ;  /* 0x0000d824060f7981 */ /* 0x000ea8000c1e1900 */
[----:B--2---:R2:W-:Y:S04]  /*0c10*/  STG.E desc[UR36][R4.64+0x80], R15 ;  /* 0x0000800f04007986 */ /* 0x0045e8000c101924 */
[----:B------:R-:W3:Y:S04]  /*0c20*/  LDG.E R17, desc[UR36][R6.64+0xbc] ;  /* 0x0000bc2406117981 */ /* 0x000ee8000c1e1900 */
[----:B---3--:R3:W-:Y:S04]  /*0c30*/  STG.E desc[UR36][R4.64+0x84], R17 ;  /* 0x0000841104007986 */ /* 0x0087e8000c101924 */
[----:B------:R-:W4:Y:S04]  /*0c40*/  LDG.E R21, desc[UR36][R6.64+0xa0] ;  /* 0x0000a02406157981 */ /* 0x000f28000c1e1900 */
[----:B----4-:R-:W-:Y:S04]  /*0c50*/  STG.E desc[UR36][R4.64+0x88], R21 ;  /* 0x0000881504007986 */ /* 0x010fe8000c101924 */
[----:B------:R4:W-:Y:S04]  /*0c60*/  STG.E desc[UR36][R4.64+0xc4], R21 ;  /* 0x0000c41504007986 */ /* 0x0009e8000c101924 */
[----:B0-----:R-:W5:Y:S04]  /*0c70*/  LDG.E R9, desc[UR36][R6.64+0xc4] ;  /* 0x0000c42406097981 */ /* 0x001f68000c1e1900 */
[----:B-----5:R0:W-:Y:S04]  /*0c80*/  STG.E desc[UR36][R4.64+0xc8], R9 ;  /* 0x0000c80904007986 */ /* 0x0201e8000c101924 */
[----:B------:R-:W5:Y:S04]  /*0c90*/  LDG.E R11, desc[UR36][R6.64+0xe8] ;  /* 0x0000e824060b7981 */ /* 0x000f68000c1e1900 */
[----:B------:R-:W-:Y:S04]  /*0ca0*/  STG.E desc[UR36][R4.64+0xd0], R3 ;  /* 0x0000d00304007986 */ /* 0x000fe8000c101924 */
[----:B-----5:R5:W-:Y:S04]  /*0cb0*/  STG.E desc[UR36][R4.64+0xcc], R11 ;  /* 0x0000cc0b04007986 */ /* 0x020be8000c101924 */
        /* <DEDUP_REMOVED lines=8> */
[----:B0-----:R-:W2:Y:S04]  /*0d40*/  LDG.E R9, desc[UR36][R6.64+0x7c] ;  /* 0x00007c2406097981 */ /* 0x001ea8000c1e1900 */
[----:B--2---:R0:W-:Y:S04]  /*0d50*/  STG.E desc[UR36][R4.64+0xe4], R9 ;  /* 0x0000e40904007986 */ /* 0x0041e8000c101924 */
[----:B------:R-:W2:Y:S04]  /*0d60*/  LDG.E R11, desc[UR36][R6.64+0x60] ;  /* 0x00006024060b7981 */ /* 0x000ea8000c1e1900 */
[----:B--2---:R2:W-:Y:S04]  /*0d70*/  STG.E desc[UR36][R4.64+0xe8], R11 ;  /* 0x0000e80b04007986 */ /* 0x0045e8000c101924 */
[----:B------:R-:W3:Y:S04]  /*0d80*/  LDG.E R13, desc[UR36][R6.64+0x20] ;  /* 0x00002024060d7981 */ /* 0x000ee8000c1e1900 */
[----:B---3--:R3:W-:Y:S04]  /*0d90*/  STG.E desc[UR36][R4.64+0x34], R13 ;  /* 0x0000340d04007986 */ /* 0x0087e8000c101924 */
[----:B------:R-:W4:Y:S04]  /*0da0*/  LDG.E R15, desc[UR36][R6.64+0x4] ;  /* 0x00000424060f7981 */ /* 0x000f28000c1e1900 */
[----:B------:R-:W-:Y:S04]  /*0db0*/  STG.E desc[UR36][R4.64+0x3c], R3 ;  /* 0x00003c0304007986 */ /* 0x000fe8000c101924 */
[----:B----4-:R4:W-:Y:S04]  /*0dc0*/  STG.E desc[UR36][R4.64+0x38], R15 ;  /* 0x0000380f04007986 */ /* 0x0109e8000c101924 */
[----:B------:R-:W5:Y:S04]  /*0dd0*/  LDG.E R17, desc[UR36][R6.64+0x4] ;  /* 0x0000042406117981 */ /* 0x000f68000c1e1900 */
[----:B-----5:R5:W-:Y:S04]  /*0de0*/  STG.E desc[UR36][R4.64+0x40], R17 ;  /* 0x0000401104007986 */ /* 0x020be8000c101924 */
[----:B------:R-:W2:Y:S04]  /*0df0*/  LDG.E R21, desc[UR36][R6.64+0x28] ;  /* 0x0000282406157981 */ /* 0x000ea8000c1e1900 */
[----:B--2---:R2:W-:Y:S04]  /*0e00*/  STG.E desc[UR36][R4.64+0x44], R21 ;  /* 0x0000441504007986 */ /* 0x0045e8000c101924 */
[----:B0-----:R-:W3:Y:S04]  /*0e10*/  LDG.E R9, desc[UR36][R6.64+0x4c] ;  /* 0x00004c2406097981 */ /* 0x001ee8000c1e1900 */
        /* <DEDUP_REMOVED lines=14> */
[----:B----4-:R4:W-:Y:S04]  /*0f00*/  STG.E desc[UR36][R4.64+0x9c], R11 ;  /* 0x00009c0b04007986 */ /* 0x0109e8000c101924 */
        /* <DEDUP_REMOVED lines=9> */
[----:B0-----:R-:W5:Y:S04]  /*0fa0*/  LDG.E R9, desc[UR36][R6.64+0x78] ;  /* 0x0000782406097981 */ /* 0x001f68000c1e1900 */
[----:B-----5:R0:W-:Y:S04]  /*0fb0*/  STG.E desc[UR36][R4.64+0xb4], R9 ;  /* 0x0000b40904007986 */ /* 0x0201e8000c101924 */
[----:B------:R-:W5:Y:S04]  /*0fc0*/  LDG.E R11, desc[UR36][R6.64+0x9c] ;  /* 0x00009c24060b7981 */ /* 0x000f68000c1e1900 */
        /* <DEDUP_REMOVED lines=8> */
[----:B-----5:R-:W-:Y:S04]  /*1050*/  STG.E desc[UR36][R4.64+0x100], R21 ;  /* 0x0001001504007986 */ /* 0x020fe8000c101924 */
[----:B0-----:R-:W5:Y:S04]  /*1060*/  LDG.E R9, desc[UR36][R6.64+0x30] ;  /* 0x0000302406097981 */ /* 0x001f68000c1e1900 */
[----:B-----5:R0:W-:Y:S04]  /*1070*/  STG.E desc[UR36][R4.64+0x104], R9 ;  /* 0x0001040904007986 */ /* 0x0201e8000c101924 */
[----:B------:R-:W5:Y:S04]  /*1080*/  LDG.E R11, desc[UR36][R6.64+0x14] ;  /* 0x00001424060b7981 */ /* 0x000f68000c1e1900 */
[----:B------:R-:W-:Y:S04]  /*1090*/  STG.E desc[UR36][R4.64+0x10c], R3 ;  /* 0x00010c0304007986 */ /* 0x000fe8000c101924 */
[----:B-----5:R5:W-:Y:S04]  /*10a0*/  STG.E desc[UR36][R4.64+0x108], R11 ;  /* 0x0001080b04007986 */ /* 0x020be8000c101924 */
[----:B--2---:R-:W2:Y:S04]  /*10b0*/  LDG.E R13, desc[UR36][R6.64+0x14] ;  /* 0x00001424060d7981 */ /* 0x004ea8000c1e1900 */
[----:B--2---:R2:W-:Y:S04]  /*10c0*/  STG.E desc[UR36][R4.64+0x110], R13 ;  /* 0x0001100d04007986 */ /* 0x0045e8000c101924 */
[----:B---3--:R-:W3:Y:S04]  /*10d0*/  LDG.E R15, desc[UR36][R6.64+0x38] ;  /* 0x00003824060f7981 */ /* 0x008ee8000c1e1900 */
[----:B---3--:R3:W-:Y:S04]  /*10e0*/  STG.E desc[UR36][R4.64+0x114], R15 ;  /* 0x0001140f04007986 */ /* 0x0087e8000c101924 */
[----:B----4-:R-:W4:Y:S04]  /*10f0*/  LDG.E R17, desc[UR36][R6.64+0x5c] ;  /* 0x00005c2406117981 */ /* 0x010f28000c1e1900 */
        /* <DEDUP_REMOVED lines=12> */
[----:B----4-:R4:W-:Y:S04]  /*11c0*/  STG.E desc[UR36][R4.64+0x118], R17 ;  /* 0x0001181104007986 */ /* 0x0109e8000c101924 */
[----:B0-----:R-:W5:Y:S04]  /*11d0*/  LDG.E R9, desc[UR36][R6.64+0xe0] ;  /* 0x0000e02406097981 */ /* 0x001f68000c1e1900 */
[----:B-----5:R0:W-:Y:S04]  /*11e0*/  STG.E desc[UR36][R4.64+0x12c], R9 ;  /* 0x00012c0904007986 */ /* 0x0201e8000c101924 */
[----:B------:R-:W5:Y:S04]  /*11f0*/  LDG.E R11, desc[UR36][R6.64+0xc4] ;  /* 0x0000c424060b7981 */ /* 0x000f68000c1e1900 */
[----:B-----5:R5:W-:Y:S04]  /*1200*/  STG.E desc[UR36][R4.64+0x130], R11 ;  /* 0x0001300b04007986 */ /* 0x020be8000c101924 */
[----:B--2---:R-:W2:Y:S04]  /*1210*/  LDG.E R13, desc[UR36][R6.64+0xa8] ;  /* 0x0000a824060d7981 */ /* 0x004ea8000c1e1900 */
[----:B--2---:R-:W-:Y:S04]  /*1220*/  STG.E desc[UR36][R4.64+0x134], R13 ;  /* 0x0001340d04007986 */ /* 0x004fe8000c101924 */
[----:B---3--:R-:W2:Y:S04]  /*1230*/  LDG.E R15, desc[UR36][R6.64+0x8c] ;  /* 0x00008c24060f7981 */ /* 0x008ea8000c1e1900 */
[----:B--2---:R-:W-:Y:S04]  /*1240*/  STG.E desc[UR36][R4.64+0x138], R15 ;  /* 0x0001380f04007986 */ /* 0x004fe8000c101924 */
[----:B----4-:R-:W2:Y:S04]  /*1250*/  LDG.E R17, desc[UR36][R6.64+0x70] ;  /* 0x0000702406117981 */ /* 0x010ea8000c1e1900 */
[----:B--2---:R2:W-:Y:S04]  /*1260*/  STG.E desc[UR36][R4.64+0x13c], R17 ;  /* 0x00013c1104007986 */ /* 0x0045e8000c101924 */
[----:B------:R-:W3:Y:S04]  /*1270*/  LDG.E R3, desc[UR36][R6.64+0x54] ;  /* 0x0000542406037981 */ /* 0x000ee8000c1e1900 */
[----:B---3--:R3:W-:Y:S04]  /*1280*/  STG.E desc[UR36][R4.64+0x140], R3 ;  /* 0x0001400304007986 */ /* 0x0087e8000c101924 */
[----:B0-----:R-:W4:Y:S04]  /*1290*/  LDG.E R9, desc[UR36][R6.64+0x38] ;  /* 0x0000382406097981 */ /* 0x001f28000c1e1900 */
[----:B----4-:R3:W-:Y:S04]  /*12a0*/  STG.E desc[UR36][R4.64+0x144], R9 ;  /* 0x0001440904007986 */ /* 0x0107e8000c101924 */
[----:B-----5:R-:W4:Y:S01]  /*12b0*/  LDG.E R11, desc[UR36][R6.64+0x1c] ;  /* 0x00001c24060b7981 */ /* 0x020f22000c1e1900 */
[----:B-1----:R-:W-:-:S04]  /*12c0*/  UIADD3 UR4, UP0, UPT, UR4, 0x30, URZ ;  /* 0x0000003004047890 */ /* 0x002fc8000ff1e0ff */
[----:B------:R-:W-:Y:S02]  /*12d0*/  UIADD3.X UR5, UPT, UPT, URZ, UR5, URZ, UP0, !UPT ;  /* 0x00000005ff057290 */ /* 0x000fe400087fe4ff */
[----:B------:R-:W-:-:S04]  /*12e0*/  MOV R16, UR4 ;  /* 0x0000000400107c02 */ /* 0x000fc80008000f00 */
[----:B--2---:R-:W-:Y:S01]  /*12f0*/  IMAD.U32 R17, RZ, RZ, UR5 ;  /* 0x00000005ff117e24 */ /* 0x004fe2000f8e00ff */
[----:B----4-:R3:W-:Y:S06]  /*1300*/  STG.E desc[UR36][R4.64+0x148], R11 ;  /* 0x0001480b04007986 */ /* 0x0107ec000c101924 */
.L_x_41:
[----:B------:R-:W-:Y:S01]  /*1310*/  MOV R22, 0x28 ;  /* 0x0000002800167802 */ /* 0x000fe20000000f00 */
[----:B------:R0:W-:Y:S01]  /*1320*/  STL [R1], R2 ;  /* 0x0000000201007387 */ /* 0x0001e20000100800 */
[----:B------:R-:W1:Y:S01]  /*1330*/  LDCU.64 UR4, c[0x4][0x10] ;  /* 0x01000200ff0477ac */ /* 0x000e620008000a00 */
[----:B------:R-:W-:Y:S01]  /*1340*/  IMAD.MOV.U32 R6, RZ, RZ, R19 ;  /* 0x000000ffff067224 */ /* 0x000fe200078e0013 */
[----:B---3--:R0:W2:Y:S01]  /*1350*/  LDC.64 R8, c[0x4][R22] ;  /* 0x0100000016087b82 */ /* 0x0080a20000000a00 */
[----:B------:R-:W-:Y:S02]  /*1360*/  IMAD.MOV.U32 R7, RZ, RZ, R18 ;  /* 0x000000ffff077224 */ /* 0x000fe400078e0012 */
[----:B-1----:R-:W-:Y:S01]  /*1370*/  IMAD.U32 R4, RZ, RZ, UR4 ;  /* 0x00000004ff047e24 */ /* 0x002fe2000f8e00ff */
[----:B0-----:R-:W-:-:S07]  /*1380*/  MOV R5, UR5 ;  /* 0x0000000500057c02 */ /* 0x001fce0008000f00 */
[----:B------:R-:W-:-:S07]  /*1390*/  LEPC R20, `(.L_x_13) ;  /* 0x000000001014794e */ /* 0x000fce0000000000 */
[----:B--2---:R-:W-:Y:S05]  /*13a0*/  CALL.ABS.NOINC R8 ;  /* 0x0000000008007343 */ /* 0x004fea0003c00000 */
.L_x_13:
[----:B------:R-:W2:Y:S01]  /*13b0*/  LDG.E R0, desc[UR36][R16.64+-0x30] ;  /* 0xffffd02410007981 */ /* 0x000ea2000c1e1900 */
[----:B------:R0:W1:Y:S01]  /*13c0*/  LDC.64 R8, c[0x4][R22] ;  /* 0x0100000016087b82 */ /* 0x0000620000000a00 */
[----:B------:R-:W3:Y:S01]  /*13d0*/  LDCU.64 UR4, c[0x4][0x18] ;  /* 0x01000300ff0477ac */ /* 0x000ee20008000a00 */
[----:B------:R-:W-:Y:S01]  /*13e0*/  IMAD.MOV.U32 R6, RZ, RZ, R19 ;  /* 0x000000ffff067224 */ /* 0x000fe200078e0013 */
[----:B------:R-:W-:Y:S02]  /*13f0*/  MOV R7, R18 ;  /* 0x0000001200077202 */ /* 0x000fe40000000f00 */
[----:B---3--:R-:W-:Y:S01]  /*1400*/  MOV R4, UR4 ;  /* 0x0000000400047c02 */ /* 0x008fe20008000f00 */
[----:B------:R-:W-:Y:S01]  /*1410*/  IMAD.U32 R5, RZ, RZ, UR5 ;  /* 0x00000005ff057e24 */ /* 0x000fe2000f8e00ff */
[----:B-12---:R0:W-:Y:S06]  /*1420*/  STL [R1], R0 ;  /* 0x0000000001007387 */ /* 0x0061ec0000100800 */
[----:B------:R-:W-:-:S07]  /*1430*/  LEPC R20, `(.L_x_14) ;  /* 0x000000001014794e */ /* 0x000fce0000000000 */
[----:B0-----:R-:W-:Y:S05]  /*1440*/  CALL.ABS.NOINC R8 ;  /* 0x0000000008007343 */ /* 0x001fea0003c00000 */
.L_x_14:
[----:B------:R-:W2:Y:S01]  /*1450*/  LDG.E R0, desc[UR36][R16.64+-0x2c] ;  /* 0xffffd42410007981 */ /* 0x000ea2000c1e1900 */
[----:B------:R0:W1:Y:S01]  /*1460*/  LDC.64 R8, c[0x4][R22] ;  /* 0x0100000016087b82 */ /* 0x0000620000000a00 */
[----:B------:R-:W3:Y:S01]  /*1470*/  LDCU.64 UR4, c[0x4][0x18] ;  /* 0x01000300ff0477ac */ /* 0x000ee20008000a00 */
[----:B------:R-:W-:Y:S01]  /*1480*/  MOV R6, R19 ;  /* 0x0000001300067202 */ /* 0x000fe20000000f00 */
[----:B------:R-:W-:Y:S02]  /*1490*/  IMAD.MOV.U32 R7, RZ, RZ, R18 ;  /* 0x000000ffff077224 */ /* 0x000fe400078e0012 */
[----:B---3--:R-:W-:Y:S02]  /*14a0*/  IMAD.U32 R4, RZ, RZ, UR4 ;  /* 0x00000004ff047e24 */ /* 0x008fe4000f8e00ff */
[----:B------:R-:W-:Y:S01]  /*14b0*/  IMAD.U32 R5, RZ, RZ, UR5 ;  /* 0x00000005ff057e24 */ /* 0x000fe2000f8e00ff */
[----:B-12---:R0:W-:Y:S06]  /*14c0*/  STL [R1], R0 ;  /* 0x0000000001007387 */ /* 0x0061ec0000100800 */
[----:B------:R-:W-:-:S07]  /*14d0*/  LEPC R20, `(.L_x_15) ;  /* 0x000000001014794e */ /* 0x000fce0000000000 */
[----:B0-----:R-:W-:Y:S05]  /*14e0*/  CALL.ABS.NOINC R8 ;  /* 0x0000000008007343 */ /* 0x001fea0003c00000 */
.L_x_15:
[----:B------:R-:W2:Y:S01]  /*14f0*/  LDG.E R0, desc[UR36][R16.64+-0x28] ;  /* 0xffffd82410007981 */ /* 0x000ea2000c1e1900 */
[----:B------:R0:W1:Y:S01]  /*1500*/  LDC.64 R8, c[0x4][R22] ;  /* 0x0100000016087b82 */ /* 0x0000620000000a00 */
[----:B------:R-:W3:Y:S01]  /*1510*/  LDCU.64 UR4, c[0x4][0x18] ;  /* 0x01000300ff0477ac */ /* 0x000ee20008000a00 */
[----:B------:R-:W-:Y:S02]  /*1520*/  IMAD.MOV.U32 R6, RZ, RZ, R19 ;  /* 0x000000ffff067224 */ /* 0x000fe400078e0013 */
[----:B------:R-:W-:Y:S02]  /*1530*/  IMAD.MOV.U32 R7, RZ, RZ, R18 ;  /* 0x000000ffff077224 */ /* 0x000fe400078e0012 */
[----:B---3--:R-:W-:Y:S01]  /*1540*/  IMAD.U32 R4, RZ, RZ, UR4 ;  /* 0x00000004ff047e24 */ /* 0x008fe2000f8e00ff */
[----:B------:R-:W-:Y:S01]  /*1550*/  MOV R5, UR5 ;  /* 0x0000000500057c02 */ /* 0x000fe20008000f00 */
[----:B-12---:R0:W-:Y:S06]  /*1560*/  STL [R1], R0 ;  /* 0x0000000001007387 */ /* 0x0061ec0000100800 */
[----:B------:R-:W-:-:S07]  /*1570*/  LEPC R20, `(.L_x_16) ;  /* 0x000000001014794e */ /* 0x000fce0000000000 */
[----:B0-----:R-:W-:Y:S05]  /*1580*/  CALL.ABS.NOINC R8 ;  /* 0x0000000008007343 */ /* 0x001fea0003c00000 */
.L_x_16:
        /* <DEDUP_REMOVED lines=10> */
.L_x_17:
        /* <DEDUP_REMOVED lines=10> */
.L_x_18:
        /* <DEDUP_REMOVED lines=10> */
.L_x_19:
        /* <DEDUP_REMOVED lines=10> */
.L_x_20:
        /* <DEDUP_REMOVED lines=10> */
.L_x_21:
        /* <DEDUP_REMOVED lines=10> */
.L_x_22:
        /* <DEDUP_REMOVED lines=10> */
.L_x_23:
        /* <DEDUP_REMOVED lines=10> */
.L_x_24:
        /* <DEDUP_REMOVED lines=10> */
.L_x_25:
[----:B------:R0:W1:Y:S01]  /*1b30*/  LDC.64 R8, c[0x4][R22] ;  /* 0x0100000016087b82 */ /* 0x0000620000000a00 */
[----:B------:R-:W2:Y:S01]  /*1b40*/  LDCU.64 UR4, c[0x4][0x20] ;  /* 0x01000400ff0477ac */ /* 0x000ea20008000a00 */
[----:B------:R-:W-:Y:S02]  /*1b50*/  CS2R R6, SRZ ;  /* 0x0000000000067805 */ /* 0x000fe4000001ff00 */
[----:B--2---:R-:W-:Y:S01]  /*1b60*/  MOV R4, UR4 ;  /* 0x0000000400047c02 */ /* 0x004fe20008000f00 */
[----:B0-----:R-:W-:-:S07]  /*1b70*/  IMAD.U32 R5, RZ, RZ, UR5 ;  /* 0x00000005ff057e24 */ /* 0x001fce000f8e00ff */
[----:B------:R-:W-:-:S07]  /*1b80*/  LEPC R20, `(.L_x_26) ;  /* 0x000000001014794e */ /* 0x000fce0000000000 */
[----:B-1----:R-:W-:Y:S05]  /*1b90*/  CALL.ABS.NOINC R8 ;  /* 0x0000000008007343 */ /* 0x002fea0003c00000 */
.L_x_26:
[----:B------:R-:W-:-:S05]  /*1ba0*/  VIADD R0, R2, 0x1 ;  /* 0x0000000102007836 */ /* 0x000fca0000000000 */
[----:B------:R-:W-:-:S13]  /*1bb0*/  ISETP.NE.AND P0, PT, R0, 0x7, PT ;  /* 0x000000070000780c */ /* 0x000fda0003f05270 */
[----:B------:R-:W-:Y:S05]  /*1bc0*/  @!P0 EXIT ;  /* 0x000000000000894d */ /* 0x000fea0003800000 */
[----:B------:R0:W-:Y:S01]  /*1bd0*/  STL [R1], R0 ;  /* 0x0000000001007387 */ /* 0x0001e20000100800 */
[----:B------:R0:W1:Y:S01]  /*1be0*/  LDC.64 R8, c[0x4][R22] ;  /* 0x0100000016087b82 */ /* 0x0000620000000a00 */
[----:B------:R-:W2:Y:S01]  /*1bf0*/  LDCU.64 UR4, c[0x4][0x10] ;  /* 0x01000200ff0477ac */ /* 0x000ea20008000a00 */
[----:B------:R-:W-:Y:S01]  /*1c00*/  IMAD.MOV.U32 R6, RZ, RZ, R19 ;  /* 0x000000ffff067224 */ /* 0x000fe200078e0013 */
[----:B------:R-:W-:Y:S02]  /*1c10*/  MOV R7, R18 ;  /* 0x0000001200077202 */ /* 0x000fe40000000f00 */
[----:B--2---:R-:W-:Y:S01]  /*1c20*/  MOV R4, UR4 ;  /* 0x0000000400047c02 */ /* 0x004fe20008000f00 */
[----:B0-----:R-:W-:-:S07]  /*1c30*/  IMAD.U32 R5, RZ, RZ, UR5 ;  /* 0x00000005ff057e24 */ /* 0x001fce000f8e00ff */
[----:B------:R-:W-:-:S07]  /*1c40*/  LEPC R20, `(.L_x_27) ;  /* 0x000000001014794e */ /* 0x000fce0000000000 */
[----:B-1----:R-:W-:Y:S05]  /*1c50*/  CALL.ABS.NOINC R8 ;  /* 0x0000000008007343 */ /* 0x002fea0003c00000 */
.L_x_27:
        /* <DEDUP_REMOVED lines=10> */
.L_x_28:
        /* <DEDUP_REMOVED lines=10> */
.L_x_29:
        /* <DEDUP_REMOVED lines=10> */
.L_x_30:
[----:B------:R-:W2:Y:S01]  /*1e40*/  LDG.E R0, desc[UR36][R16.64+0xc] ;  /* 0x00000c2410007981 */ /* 0x000ea2000c1e1900 */
[----:B------:R0:W1:Y:S01]  /*1e50*/  LDC.64 R8, c[0x4][R22] ;  /* 0x0100000016087b82 */ /* 0x0000620000000a00 */
[----:B------:R-:W3:Y:S01]  /*1e60*/  LDCU.64 UR4, c[0x4][0x18] ;  /* 0x01000300ff0477ac */ /* 0x000ee20008000a00 */
[----:B------:R-:W-:Y:S01]  /*1e70*/  IMAD.MOV.U32 R6, RZ, RZ, R19 ;  /* 0x000000ffff067224 */ /* 0x000fe200078e0013 */
[----:B------:R-:W-:Y:S01]  /*1e80*/  MOV R7, R18 ;  /* 0x0000001200077202 */ /* 0x000fe20000000f00 */
[----:B---3--:R-:W-:Y:S01]  /*1e90*/  IMAD.U32 R4, RZ, RZ, UR4 ;  /* 0x00000004ff047e24 */ /* 0x008fe2000f8e00ff */
[----:B------:R-:W-:Y:S01]  /*1ea0*/  MOV R5, UR5 ;  /* 0x0000000500057c02 */ /* 0x000fe20008000f00 */
[----:B-12---:R0:W-:Y:S06]  /*1eb0*/  STL [R1], R0 ;  /* 0x0000000001007387 */ /* 0x0061ec0000100800 */
[----:B------:R-:W-:-:S07]  /*1ec0*/  LEPC R20, `(.L_x_31) ;  /* 0x000000001014794e */ /* 0x000fce0000000000 */
[----:B0-----:R-:W-:Y:S05]  /*1ed0*/  CALL.ABS.NOINC R8 ;  /* 0x0000000008007343 */ /* 0x001fea0003c00000 */
.L_x_31:
        /* <DEDUP_REMOVED lines=10> */
.L_x_32:
        /* <DEDUP_REMOVED lines=10> */
.L_x_33:
        /* <DEDUP_REMOVED lines=10> */
.L_x_34:
        /* <DEDUP_REMOVED lines=10> */
.L_x_35:
        /* <DEDUP_REMOVED lines=10> */
.L_x_36:
        /* <DEDUP_REMOVED lines=10> */
.L_x_37:
        /* <DEDUP_REMOVED lines=10> */
.L_x_38:
        /* <DEDUP_REMOVED lines=10> */
.L_x_39:
[----:B------:R-:W0:Y:S01]  /*23e0*/  LDC.64 R22, c[0x4][R22] ;  /* 0x0100000016167b82 */ /* 0x000e220000000a00 */
[----:B------:R-:W1:Y:S01]  /*23f0*/  LDCU.64 UR4, c[0x4][0x20] ;  /* 0x01000400ff0477ac */ /* 0x000e620008000a00 */
[----:B------:R-:W-:Y:S01]  /*2400*/  CS2R R6, SRZ ;  /* 0x0000000000067805 */ /* 0x000fe2000001ff00 */
[----:B-1----:R-:W-:Y:S01]  /*2410*/  IMAD.U32 R4, RZ, RZ, UR4 ;  /* 0x00000004ff047e24 */ /* 0x002fe2000f8e00ff */
[----:B------:R-:W-:-:S07]  /*2420*/  MOV R5, UR5 ;  /* 0x0000000500057c02 */ /* 0x000fce0008000f00 */
[----:B------:R-:W-:-:S07]  /*2430*/  LEPC R20, `(.L_x_40) ;  /* 0x000000001014794e */ /* 0x000fce0000000000 */
[----:B0-----:R-:W-:Y:S05]  /*2440*/  CALL.ABS.NOINC R22 ;  /* 0x0000000016007343 */ /* 0x001fea0003c00000 */
.L_x_40:
[----:B------:R-:W-:Y:S01]  /*2450*/  IADD3 R16, P0, PT, R16, 0x60, RZ ;  /* 0x0000006010107810 */ /* 0x000fe20007f1e0ff */
[----:B------:R-:W-:-:S03]  /*2460*/  VIADD R2, R2, 0x2 ;  /* 0x0000000202027836 */ /* 0x000fc60000000000 */
[----:B------:R-:W-:Y:S01]  /*2470*/  IADD3.X R17, PT, PT, RZ, R17, RZ, P0, !PT ;  /* 0x00000011ff117210 */ /* 0x000fe200007fe4ff */
[----:B------:R-:W-:Y:S08]  /*2480*/  BRA `(.L_x_41) ;  /* 0xffffffec00a07947 */ /* 0x000ff0000383ffff */
.L_x_42:
        /* <DEDUP_REMOVED lines=15> */
.L_x_45:


//--------------------- .nv.global.init           --------------------------
	.section	.nv.global.init,"aw",@progbits
.nv.global.init:
	.type		$str$4,@object
	.size		$str$4,($str$3 - $str$4)
$str$4:
        /*0000*/ 	.byte	0x0a, 0x00
	.type		$str$3,@object
	.size		$str$3,($str$2 - $str$3)
$str$3:
        /*0002*/ 	.byte	0x25, 0x64, 0x20, 0x00
	.type		$str$2,@object
	.size		$str$2,($str$1 - $str$2)
$str$2:
        /*0006*/ 	.byte	0x25, 0x64, 0x3a, 0x20, 0x00
	.type		$str$1,@object
	.size		$str$1,($str - $str$1)
$str$1:
        /*000b*/ 	.byte	0x25, 0x64, 0x3a, 0x20, 0x25, 0x64, 0x0a, 0x00
	.type		$str,@object
	.size		$str,(.L_0 - $str)
$str:
        /*0013*/ 	.byte	0x48, 0x65, 0x6c, 0x6c, 0x6f, 0x20, 0x66, 0x72, 0x6f, 0x6d, 0x20, 0x62, 0x6c, 0x6f, 0x63, 0x6b
        /*0023*/ 	.byte	0x20, 0x25, 0x64, 0x2c, 0x20, 0x74, 0x68, 0x72, 0x65, 0x61, 0x64, 0x20, 0x25, 0x64, 0x0a, 0x00
.L_0:


//--------------------- .nv.shared.reserved.0     --------------------------
	.section	.nv.shared.reserved.0,"aw",@nobits
	.weak		__nv_reservedSMEM_offset_0_alias
	.size		__nv_reservedSMEM_offset_0_alias, 0, 64
	.other		__nv_reservedSMEM_offset_0_alias,@"STO_CUDA_RESERVED_SHARED STV_DEFAULT"
__nv_reservedSMEM_offset_0_alias:
	.zero		0
	.zero		64


//--------------------- .nv.constant0._Z6updateP12my_rep_class4int4 --------------------------
	.section	.nv.constant0._Z6updateP12my_rep_class4int4,"a",@progbits
	.sectionflags	@""
	.align	4
.nv.constant0._Z6updateP12my_rep_class4int4:
	.zero		928


//--------------------- .nv.constant0._Z14possible_movesP12my_rep_classiPiP4int4 --------------------------
	.section	.nv.constant0._Z14possible_movesP12my_rep_classiPiP4int4,"a",@progbits
	.sectionflags	@""
	.align	4
.nv.constant0._Z14possible_movesP12my_rep_classiPiP4int4:
	.zero		928


//--------------------- .nv.constant0._Z17my_representationPiP12my_rep_class --------------------------
	.section	.nv.constant0._Z17my_representationPiP12my_rep_class,"a",@progbits
	.sectionflags	@""
	.align	4
.nv.constant0._Z17my_representationPiP12my_rep_class:
	.zero		912


//--------------------- SYMBOLS --------------------------

	.type		.nv.reservedSmem.offset0,@object
	.size		.nv.reservedSmem.offset0,0x4
	.type		vprintf,@function
